// auto-generated by cutlass_sweep.epilogue — config: {"arch": "sm_100", "cluster_m": 2, "cluster_n": 1, "dtype": "fp16", "fusion": "lincomb", "tile_k": 64, "tile_m": 256, "tile_n": 64}
#include "cutlass/cutlass.h"
#include "cutlass/gemm/collective/collective_builder.hpp"
#include "cutlass/gemm/device/gemm_universal_adapter.h"
#include "cutlass/gemm/kernel/gemm_universal.hpp"
#include "cutlass/epilogue/collective/collective_builder.hpp"
#include "cutlass/epilogue/fusion/operations.hpp"
#include "cutlass/epilogue/thread/activation.h"

using Elem = cutlass::half_t;
using Acc  = float;
using TileShape    = cute::Shape<cute::_256, cute::_64, cute::_64>;
using ClusterShape = cute::Shape<cute::_2, cute::_1, cute::_1>;
using FusionOp     = cutlass::epilogue::fusion::LinearCombination<Elem, Acc>;

using CollectiveEpilogue = typename cutlass::epilogue::collective::CollectiveBuilder<
    cutlass::arch::Sm100, cutlass::arch::OpClassTensorOp,
    TileShape, ClusterShape,
    cutlass::epilogue::collective::EpilogueTileAuto,
    Acc, Acc,
    Elem, cutlass::layout::RowMajor, 128 / cutlass::sizeof_bits<Elem>::value,
    Elem, cutlass::layout::RowMajor, 128 / cutlass::sizeof_bits<Elem>::value,
    cutlass::epilogue::collective::EpilogueScheduleAuto,
    FusionOp
  >::CollectiveOp;

using CollectiveMainloop = typename cutlass::gemm::collective::CollectiveBuilder<
    cutlass::arch::Sm100, cutlass::arch::OpClassTensorOp,
    Elem, cutlass::layout::RowMajor, 128 / cutlass::sizeof_bits<Elem>::value,
    Elem, cutlass::layout::ColumnMajor, 128 / cutlass::sizeof_bits<Elem>::value,
    Acc,
    TileShape, ClusterShape,
    cutlass::gemm::collective::StageCountAutoCarveout<
        static_cast<int>(sizeof(typename CollectiveEpilogue::SharedStorage))>,
    cutlass::gemm::collective::KernelScheduleAuto
  >::CollectiveOp;

using GemmKernel = cutlass::gemm::kernel::GemmUniversal<
    cute::Shape<int,int,int,int>, CollectiveMainloop, CollectiveEpilogue>;
using Gemm = cutlass::gemm::device::GemmUniversalAdapter<GemmKernel>;

auto* _anchor = &cutlass::device_kernel<GemmKernel>;


// ===== COMPILED SASS (sm_100a) =====

	.target	sm_100a

	.elftype	@"ET_EXEC"


//--------------------- .note.nv.tkinfo           --------------------------
	.section	.note.nv.tkinfo,"",@"SHT_NOTE"
	.sectionflags	@"SHF_NOTE_NV_TKINFO"
	.tkinfo
        /*0018*/ 	.word	0x00000002
        /*0030*/ 	.string	""
        /*0030*/ 	.string	"ptxas"
        /*0030*/ 	.string	"Cuda compilation tools, release 13.0, V13.0.88"
        /*0030*/ 	.string	"Build cuda_13.0.r13.0/compiler.36424714_0"
        /*0030*/ 	.string	"-arch sm_100a -m 64 "



//--------------------- .note.nv.cuinfo           --------------------------
	.section	.note.nv.cuinfo,"",@"SHT_NOTE"
	.sectionflags	@"SHF_NOTE_NV_CUINFO"
        /*0018*/ 	.short	0x0002
        /*001a*/ 	.short	0x0064
        /*001c*/ 	.short	0x0082
	.zero		2


//--------------------- .nv.info                  --------------------------
	.section	.nv.info,"",@"SHT_CUDA_INFO"
	.align	4


	//----- nvinfo : EIATTR_REGCOUNT
	.align		4
        /*0000*/ 	.byte	0x04, 0x2f
        /*0002*/ 	.short	(.L_19 - .L_18)
	.align		4
.L_18:
        /*0004*/ 	.word	index@(_ZN7cutlass13device_kernelINS_4gemm6kernel13GemmUniversalIN4cute5tupleIJiiiiEEENS1_10collective13CollectiveMmaINS1_35MainloopSm100TmaUmmaWarpSpecializedILi10ELi2ELi4ENS5_IJNS4_1CILi2EEENSA_ILi1EEESC_EEEEENS5_IJNSA_ILi256EEENSA_ILi64EEESG_EEENS_6half_tENS5_IJlSC_lEEESI_SJ_NS4_8TiledMMAINS4_8MMA_AtomIJNS4_26SM100_MMA_F16BF16_2x1SM_SSISI_SI_fLi256ELi64ELNS4_4UMMA5MajorE0ELSO_0ELNSN_7ScaleInE0ELSP_0EEEEEENS4_6LayoutINS5_IJSC_SC_SC_EEENS5_IJNSA_ILi0EEESU_SU_EEEEENS5_IJNS4_10UnderscoreESX_SX_EEEEENS4_18SM100_TMA_2SM_LOADENS4_14ComposedLayoutINS4_7SwizzleILi3ELi4ELi3EEENS4_18smem_ptr_flag_bitsILi16EEENSS_INS5_IJNSA_ILi8EEESG_EEENS5_IJSG_SC_EEEEEEEvNS4_8identityES10_S1A_vS1B_EENS_8epilogue10collective18CollectiveEpilogueINS1D_23Sm100TmaWarpSpecializedILi3ELi2ELi32ELb1ELb0EEEJNS5_IJNSA_ILi128EEESG_SG_EEENS5_IJNSS_IS1I_SC_EENSS_INSA_ILi32EEESC_EEEEESI_SJ_SI_SJ_NS1D_6fusion15FusionCallbacksIS1H_NS1O_17LinearCombinationISI_fSI_fLNS_15FloatRoundStyleE2EEES1J_S1N_JEEENS4_5SM1004TMEM4LOAD26SM100_TMEM_LOAD_32dp32b32xENS4_13SM90_TMA_LOADENS11_INS12_ILi2ELi4ELi3EEES15_NSS_INS5_IJS16_S1L_EEENS5_IJS1L_SC_EEEEEEENS4_39AutoVectorizingCopyWithAssumedAlignmentILi128EEENS4_14SM90_TMA_STOREES23_S25_S25_EEEvvEEEEvNT_6ParamsE)
        /*0008*/ 	.word	0x00000072


	//----- nvinfo : EIATTR_FRAME_SIZE
	.align		4
.L_19:
        /*000c*/ 	.byte	0x04, 0x11
        /*000e*/ 	.short	(.L_21 - .L_20)
	.align		4
.L_20:
        /*0010*/ 	.word	index@($__internal_2_$__cuda_sm10x_tcgen05_guardrail_trap_unallocated_columns_being_dealloced)
        /*0014*/ 	.word	0x00000000


	//----- nvinfo : EIATTR_FRAME_SIZE
	.align		4
.L_21:
        /*0018*/ 	.byte	0x04, 0x11
        /*001a*/ 	.short	(.L_23 - .L_22)
	.align		4
.L_22:
        /*001c*/ 	.word	index@($__internal_1_$__cuda_sm10x_tcgen05_guardrail_trap_phase_invalid_during_alloc)
        /*0020*/ 	.word	0x00000000


	//----- nvinfo : EIATTR_FRAME_SIZE
	.align		4
.L_23:
        /*0024*/ 	.byte	0x04, 0x11
        /*0026*/ 	.short	(.L_25 - .L_24)
	.align		4
.L_24:
        /*0028*/ 	.word	index@($__internal_0_$__cuda_sm10x_tcgen05_guardrail_trap_col_being_dealloced_not_returned_by_alloc)
        /*002c*/ 	.word	0x00000000


	//----- nvinfo : EIATTR_FRAME_SIZE
	.align		4
.L_25:
        /*0030*/ 	.byte	0x04, 0x11
        /*0032*/ 	.short	(.L_27 - .L_26)
	.align		4
.L_26:
        /*0034*/ 	.word	index@(_ZN7cutlass13device_kernelINS_4gemm6kernel13GemmUniversalIN4cute5tupleIJiiiiEEENS1_10collective13CollectiveMmaINS1_35MainloopSm100TmaUmmaWarpSpecializedILi10ELi2ELi4ENS5_IJNS4_1CILi2EEENSA_ILi1EEESC_EEEEENS5_IJNSA_ILi256EEENSA_ILi64EEESG_EEENS_6half_tENS5_IJlSC_lEEESI_SJ_NS4_8TiledMMAINS4_8MMA_AtomIJNS4_26SM100_MMA_F16BF16_2x1SM_SSISI_SI_fLi256ELi64ELNS4_4UMMA5MajorE0ELSO_0ELNSN_7ScaleInE0ELSP_0EEEEEENS4_6LayoutINS5_IJSC_SC_SC_EEENS5_IJNSA_ILi0EEESU_SU_EEEEENS5_IJNS4_10UnderscoreESX_SX_EEEEENS4_18SM100_TMA_2SM_LOADENS4_14ComposedLayoutINS4_7SwizzleILi3ELi4ELi3EEENS4_18smem_ptr_flag_bitsILi16EEENSS_INS5_IJNSA_ILi8EEESG_EEENS5_IJSG_SC_EEEEEEEvNS4_8identityES10_S1A_vS1B_EENS_8epilogue10collective18CollectiveEpilogueINS1D_23Sm100TmaWarpSpecializedILi3ELi2ELi32ELb1ELb0EEEJNS5_IJNSA_ILi128EEESG_SG_EEENS5_IJNSS_IS1I_SC_EENSS_INSA_ILi32EEESC_EEEEESI_SJ_SI_SJ_NS1D_6fusion15FusionCallbacksIS1H_NS1O_17LinearCombinationISI_fSI_fLNS_15FloatRoundStyleE2EEES1J_S1N_JEEENS4_5SM1004TMEM4LOAD26SM100_TMEM_LOAD_32dp32b32xENS4_13SM90_TMA_LOADENS11_INS12_ILi2ELi4ELi3EEES15_NSS_INS5_IJS16_S1L_EEENS5_IJS1L_SC_EEEEEEENS4_39AutoVectorizingCopyWithAssumedAlignmentILi128EEENS4_14SM90_TMA_STOREES23_S25_S25_EEEvvEEEEvNT_6ParamsE)
        /*0038*/ 	.word	0x00000000


	//----- nvinfo : EIATTR_MIN_STACK_SIZE
	.align		4
.L_27:
        /*003c*/ 	.byte	0x04, 0x12
        /*003e*/ 	.short	(.L_29 - .L_28)
	.align		4
.L_28:
        /*0040*/ 	.word	index@(_ZN7cutlass13device_kernelINS_4gemm6kernel13GemmUniversalIN4cute5tupleIJiiiiEEENS1_10collective13CollectiveMmaINS1_35MainloopSm100TmaUmmaWarpSpecializedILi10ELi2ELi4ENS5_IJNS4_1CILi2EEENSA_ILi1EEESC_EEEEENS5_IJNSA_ILi256EEENSA_ILi64EEESG_EEENS_6half_tENS5_IJlSC_lEEESI_SJ_NS4_8TiledMMAINS4_8MMA_AtomIJNS4_26SM100_MMA_F16BF16_2x1SM_SSISI_SI_fLi256ELi64ELNS4_4UMMA5MajorE0ELSO_0ELNSN_7ScaleInE0ELSP_0EEEEEENS4_6LayoutINS5_IJSC_SC_SC_EEENS5_IJNSA_ILi0EEESU_SU_EEEEENS5_IJNS4_10UnderscoreESX_SX_EEEEENS4_18SM100_TMA_2SM_LOADENS4_14ComposedLayoutINS4_7SwizzleILi3ELi4ELi3EEENS4_18smem_ptr_flag_bitsILi16EEENSS_INS5_IJNSA_ILi8EEESG_EEENS5_IJSG_SC_EEEEEEEvNS4_8identityES10_S1A_vS1B_EENS_8epilogue10collective18CollectiveEpilogueINS1D_23Sm100TmaWarpSpecializedILi3ELi2ELi32ELb1ELb0EEEJNS5_IJNSA_ILi128EEESG_SG_EEENS5_IJNSS_IS1I_SC_EENSS_INSA_ILi32EEESC_EEEEESI_SJ_SI_SJ_NS1D_6fusion15FusionCallbacksIS1H_NS1O_17LinearCombinationISI_fSI_fLNS_15FloatRoundStyleE2EEES1J_S1N_JEEENS4_5SM1004TMEM4LOAD26SM100_TMEM_LOAD_32dp32b32xENS4_13SM90_TMA_LOADENS11_INS12_ILi2ELi4ELi3EEES15_NSS_INS5_IJS16_S1L_EEENS5_IJS1L_SC_EEEEEEENS4_39AutoVectorizingCopyWithAssumedAlignmentILi128EEENS4_14SM90_TMA_STOREES23_S25_S25_EEEvvEEEEvNT_6ParamsE)
        /*0044*/ 	.word	0x00000000
.L_29:


//--------------------- .nv.compat                --------------------------
	.section	.nv.compat,"",@"SHT_CUDA_COMPAT_INFO"
	.align	4
        /*0000*/ 	.byte	0x02, 0x09, 0x01, 0x00, 0x02, 0x02, 0x02, 0x00, 0x02, 0x05, 0x05, 0x00, 0x03, 0x07, 0x01, 0x01
        /*0010*/ 	.byte	0x02, 0x03, 0x01, 0x00, 0x02, 0x06, 0x01, 0x00, 0x04, 0x0b, 0x08, 0x00, 0x09, 0x00, 0x00, 0x00
        /*0020*/ 	.byte	0x00, 0x00, 0x00, 0x00


//--------------------- .nv.info._ZN7cutlass13device_kernelINS_4gemm6kernel13GemmUniversalIN4cute5tupleIJiiiiEEENS1_10collective13CollectiveMmaINS1_35MainloopSm100TmaUmmaWarpSpecializedILi10ELi2ELi4ENS5_IJNS4_1CILi2EEENSA_ILi1EEESC_EEEEENS5_IJNSA_ILi256EEENSA_ILi64EEESG_EEENS_6half_tENS5_IJlSC_lEEESI_SJ_NS4_8TiledMMAINS4_8MMA_AtomIJNS4_26SM100_MMA_F16BF16_2x1SM_SSISI_SI_fLi256ELi64ELNS4_4UMMA5MajorE0ELSO_0ELNSN_7ScaleInE0ELSP_0EEEEEENS4_6LayoutINS5_IJSC_SC_SC_EEENS5_IJNSA_ILi0EEESU_SU_EEEEENS5_IJNS4_10UnderscoreESX_SX_EEEEENS4_18SM100_TMA_2SM_LOADENS4_14ComposedLayoutINS4_7SwizzleILi3ELi4ELi3EEENS4_18smem_ptr_flag_bitsILi16EEENSS_INS5_IJNSA_ILi8EEESG_EEENS5_IJSG_SC_EEEEEEEvNS4_8identityES10_S1A_vS1B_EENS_8epilogue10collective18CollectiveEpilogueINS1D_23Sm100TmaWarpSpecializedILi3ELi2ELi32ELb1ELb0EEEJNS5_IJNSA_ILi128EEESG_SG_EEENS5_IJNSS_IS1I_SC_EENSS_INSA_ILi32EEESC_EEEEESI_SJ_SI_SJ_NS1D_6fusion15FusionCallbacksIS1H_NS1O_17LinearCombinationISI_fSI_fLNS_15FloatRoundStyleE2EEES1J_S1N_JEEENS4_5SM1004TMEM4LOAD26SM100_TMEM_LOAD_32dp32b32xENS4_13SM90_TMA_LOADENS11_INS12_ILi2ELi4ELi3EEES15_NSS_INS5_IJS16_S1L_EEENS5_IJS1L_SC_EEEEEEENS4_39AutoVectorizingCopyWithAssumedAlignmentILi128EEENS4_14SM90_TMA_STOREES23_S25_S25_EEEvvEEEEvNT_6ParamsE --------------------------
	.section	.nv.info._ZN7cutlass13device_kernelINS_4gemm6kernel13GemmUniversalIN4cute5tupleIJiiiiEEENS1_10collective13CollectiveMmaINS1_35MainloopSm100TmaUmmaWarpSpecializedILi10ELi2ELi4ENS5_IJNS4_1CILi2EEENSA_ILi1EEESC_EEEEENS5_IJNSA_ILi256EEENSA_ILi64EEESG_EEENS_6half_tENS5_IJlSC_lEEESI_SJ_NS4_8TiledMMAINS4_8MMA_AtomIJNS4_26SM100_MMA_F16BF16_2x1SM_SSISI_SI_fLi256ELi64ELNS4_4UMMA5MajorE0ELSO_0ELNSN_7ScaleInE0ELSP_0EEEEEENS4_6LayoutINS5_IJSC_SC_SC_EEENS5_IJNSA_ILi0EEESU_SU_EEEEENS5_IJNS4_10UnderscoreESX_SX_EEEEENS4_18SM100_TMA_2SM_LOADENS4_14ComposedLayoutINS4_7SwizzleILi3ELi4ELi3EEENS4_18smem_ptr_flag_bitsILi16EEENSS_INS5_IJNSA_ILi8EEESG_EEENS5_IJSG_SC_EEEEEEEvNS4_8identityES10_S1A_vS1B_EENS_8epilogue10collective18CollectiveEpilogueINS1D_23Sm100TmaWarpSpecializedILi3ELi2ELi32ELb1ELb0EEEJNS5_IJNSA_ILi128EEESG_SG_EEENS5_IJNSS_IS1I_SC_EENSS_INSA_ILi32EEESC_EEEEESI_SJ_SI_SJ_NS1D_6fusion15FusionCallbacksIS1H_NS1O_17LinearCombinationISI_fSI_fLNS_15FloatRoundStyleE2EEES1J_S1N_JEEENS4_5SM1004TMEM4LOAD26SM100_TMEM_LOAD_32dp32b32xENS4_13SM90_TMA_LOADENS11_INS12_ILi2ELi4ELi3EEES15_NSS_INS5_IJS16_S1L_EEENS5_IJS1L_SC_EEEEEEENS4_39AutoVectorizingCopyWithAssumedAlignmentILi128EEENS4_14SM90_TMA_STOREES23_S25_S25_EEEvvEEEEvNT_6ParamsE,"",@"SHT_CUDA_INFO"
	.sectionflags	@""
	.align	4


	//----- nvinfo : EIATTR_CUDA_API_VERSION
	.align		4
        /*0000*/ 	.byte	0x04, 0x37
        /*0002*/ 	.short	(.L_31 - .L_30)
.L_30:
        /*0004*/ 	.word	0x00000082


	//----- nvinfo : EIATTR_KPARAM_INFO
	.align		4
.L_31:
        /*0008*/ 	.byte	0x04, 0x17
        /*000a*/ 	.short	(.L_33 - .L_32)
.L_32:
        /*000c*/ 	.word	0x00000000
        /*0010*/ 	.short	0x0000
        /*0012*/ 	.short	0x0000
        /*0014*/ 	.byte	0x00, 0xf0, 0x01, 0x20


	//----- nvinfo : EIATTR_AT_ENTRY_FRAGMENTS
	.align		4
.L_33:
        /*0018*/ 	.byte	0x04, 0x4f
        /*001a*/ 	.short	(.L_35 - .L_34)


	//   ....[0]....
.L_34:
        /*001c*/ 	.word	0x00000007


	//----- nvinfo : EIATTR_RESERVED_SMEM_USED
	.align		4
.L_35:
        /*0020*/ 	.byte	0x01, 0x41
	.zero		2


	//----- nvinfo : EIATTR_SPARSE_MMA_MASK
	.align		4
        /*0024*/ 	.byte	0x03, 0x50
        /*0026*/ 	.short	0x0000


	//----- nvinfo : EIATTR_TCGEN05_2CTA_USED
	.align		4
        /*0028*/ 	.byte	0x01, 0x52
	.zero		2


	//----- nvinfo : EIATTR_MAXREG_COUNT
	.align		4
        /*002c*/ 	.byte	0x03, 0x1b
        /*002e*/ 	.short	0x00ff


	//----- nvinfo : EIATTR_NUM_BARRIERS
	.align		4
        /*0030*/ 	.byte	0x02, 0x4c
        /*0032*/ 	.byte	0x07
	.zero		1


	//----- nvinfo : EIATTR_EXTERNS
	.align		4
        /*0034*/ 	.byte	0x04, 0x0f
        /*0036*/ 	.short	(.L_37 - .L_36)


	//   ....[0]....
	.align		4
.L_36:
        /*0038*/ 	.word	index@(__assertfail)


	//----- nvinfo : EIATTR_MERCURY_ISA_VERSION
	.align		4
.L_37:
        /*003c*/ 	.byte	0x03, 0x5f
        /*003e*/ 	.short	0x0101


	//----- nvinfo : EIATTR_INT_WARP_WIDE_INSTR_OFFSETS
	.align		4
        /*0040*/ 	.byte	0x04, 0x31
        /*0042*/ 	.short	(.L_39 - .L_38)


	//   ....[0]....
.L_38:
        /*0044*/ 	.word	0x00000de0


	//   ....[1]....
        /*0048*/ 	.word	0x00000e80


	//   ....[2]....
        /*004c*/ 	.word	0x000021e0


	//   ....[3]....
        /*0050*/ 	.word	0x00004410


	//   ....[4]....
        /*0054*/ 	.word	0x00004440


	//   ....[5]....
        /*0058*/ 	.word	0x00004490


	//   ....[6]....
        /*005c*/ 	.word	0x00004d80


	//   ....[7]....
        /*0060*/ 	.word	0x00004da0


	//   ....[8]....
        /*0064*/ 	.word	0x00005070


	//   ....[9]....
        /*0068*/ 	.word	0x000051a0


	//----- nvinfo : EIATTR_COOP_GROUP_MASK_REGIDS
	.align		4
.L_39:
        /*006c*/ 	.byte	0x04, 0x29
        /*006e*/ 	.short	(.L_41 - .L_40)


	//   ....[0]....
.L_40:
        /*0070*/ 	.word	0xffffffff


	//   ....[1]....
        /*0074*/ 	.word	0xffffffff


	//   ....[2]....
        /*0078*/ 	.word	0xffffffff


	//   ....[3]....
        /*007c*/ 	.word	0xffffffff


	//   ....[4]....
        /*0080*/ 	.word	0xffffffff


	//   ....[5]....
        /*0084*/ 	.word	0xffffffff


	//   ....[6]....
        /*0088*/ 	.word	0xffffffff


	//   ....[7]....
        /*008c*/ 	.word	0xffffffff


	//   ....[8]....
        /*0090*/ 	.word	0xffffffff


	//   ....[9]....
        /*0094*/ 	.word	0xffffffff


	//   ....[10]....
        /*0098*/ 	.word	0xffffffff


	//   ....[11]....
        /*009c*/ 	.word	0xffffffff


	//   ....[12]....
        /*00a0*/ 	.word	0xffffffff


	//   ....[13]....
        /*00a4*/ 	.word	0xffffffff


	//----- nvinfo : EIATTR_COOP_GROUP_INSTR_OFFSETS
	.align		4
.L_41:
        /*00a8*/ 	.byte	0x04, 0x28
        /*00aa*/ 	.short	(.L_43 - .L_42)


	//   ....[0]....
.L_42:
        /*00ac*/ 	.word	0x000000c0


	//   ....[1]....
        /*00b0*/ 	.word	0x00000500


	//   ....[2]....
        /*00b4*/ 	.word	0x00000770


	//   ....[3]....
        /*00b8*/ 	.word	0x000008e0


	//   ....[4]....
        /*00bc*/ 	.word	0x000009d0


	//   ....[5]....
        /*00c0*/ 	.word	0x00000b30


	//   ....[6]....
        /*00c4*/ 	.word	0x00000cc0


	//   ....[7]....
        /*00c8*/ 	.word	0x00000f00


	//   ....[8]....
        /*00cc*/ 	.word	0x000020c0


	//   ....[9]....
        /*00d0*/ 	.word	0x00003200


	//   ....[10]....
        /*00d4*/ 	.word	0x000036d0


	//   ....[11]....
        /*00d8*/ 	.word	0x00003700


	//   ....[12]....
        /*00dc*/ 	.word	0x00004320


	//   ....[13]....
        /*00e0*/ 	.word	0x00004530


	//----- nvinfo : EIATTR_VRC_CTA_INIT_COUNT
	.align		4
.L_43:
        /*00e4*/ 	.byte	0x02, 0x4a
        /*00e6*/ 	.byte	0x80
	.zero		1


	//----- nvinfo : EIATTR_SYSCALL_OFFSETS
	.align		4
        /*00e8*/ 	.byte	0x04, 0x46
        /*00ea*/ 	.short	(.L_45 - .L_44)


	//   ....[0]....
.L_44:
        /*00ec*/ 	.word	0x00005d50


	//   ....[1]....
        /*00f0*/ 	.word	0x00005e40


	//   ....[2]....
        /*00f4*/ 	.word	0x00006680


	//   ....[3]....
        /*00f8*/ 	.word	0x00007330


	//----- nvinfo : EIATTR_MBARRIER_INSTR_OFFSETS
	.align		4
.L_45:
        /*00fc*/ 	.byte	0x04, 0x39
        /*00fe*/ 	.short	(.L_47 - .L_46)


	//   ....[0]....
.L_46:
        /*0100*/ 	.word	0x00000610
        /*0104*/ 	.word	0x000000ff
        /*0108*/ 	.word	0x00000000
        /*010c*/ 	.short	0x0100
        /*010e*/ 	.byte	0x08
	.zero		1


	//   ....[1]....
        /*0110*/ 	.word	0x00000620
        /*0114*/ 	.word	0x000000ff
        /*0118*/ 	.word	0x00000050
        /*011c*/ 	.short	0x0100
        /*011e*/ 	.byte	0x08
	.zero		1


	//   ....[2]....
        /*0120*/ 	.word	0x00000630
        /*0124*/ 	.word	0x000000ff
        /*0128*/ 	.word	0x00000008
        /*012c*/ 	.short	0x0100
        /*012e*/ 	.byte	0x08
	.zero		1


	//   ....[3]....
        /*0130*/ 	.word	0x00000640
        /*0134*/ 	.word	0x000000ff
        /*0138*/ 	.word	0x00000058
        /*013c*/ 	.short	0x0100
        /*013e*/ 	.byte	0x08
	.zero		1


	//   ....[4]....
        /*0140*/ 	.word	0x00000650
        /*0144*/ 	.word	0x000000ff
        /*0148*/ 	.word	0x00000010
        /*014c*/ 	.short	0x0100
        /*014e*/ 	.byte	0x08
	.zero		1


	//   ....[5]....
        /*0150*/ 	.word	0x00000660
        /*0154*/ 	.word	0x000000ff
        /*0158*/ 	.word	0x00000060
        /*015c*/ 	.short	0x0100
        /*015e*/ 	.byte	0x08
	.zero		1


	//   ....[6]....
        /*0160*/ 	.word	0x00000670
        /*0164*/ 	.word	0x000000ff
        /*0168*/ 	.word	0x00000018
        /*016c*/ 	.short	0x0100
        /*016e*/ 	.byte	0x08
	.zero		1


	//   ....[7]....
        /*0170*/ 	.word	0x00000680
        /*0174*/ 	.word	0x000000ff
        /*0178*/ 	.word	0x00000068
        /*017c*/ 	.short	0x0100
        /*017e*/ 	.byte	0x08
	.zero		1


	//   ....[8]....
        /*0180*/ 	.word	0x00000690
        /*0184*/ 	.word	0x000000ff
        /*0188*/ 	.word	0x00000020
        /*018c*/ 	.short	0x0100
        /*018e*/ 	.byte	0x08
	.zero		1


	//   ....[9]....
        /*0190*/ 	.word	0x000006a0
        /*0194*/ 	.word	0x000000ff
        /*0198*/ 	.word	0x00000070
        /*019c*/ 	.short	0x0100
        /*019e*/ 	.byte	0x08
	.zero		1


	//   ....[10]....
        /*01a0*/ 	.word	0x000006b0
        /*01a4*/ 	.word	0x000000ff
        /*01a8*/ 	.word	0x00000028
        /*01ac*/ 	.short	0x0100
        /*01ae*/ 	.byte	0x08
	.zero		1


	//   ....[11]....
        /*01b0*/ 	.word	0x000006c0
        /*01b4*/ 	.word	0x000000ff
        /*01b8*/ 	.word	0x00000078
        /*01bc*/ 	.short	0x0100
        /*01be*/ 	.byte	0x08
	.zero		1


	//   ....[12]....
        /*01c0*/ 	.word	0x000006d0
        /*01c4*/ 	.word	0x000000ff
        /*01c8*/ 	.word	0x00000030
        /*01cc*/ 	.short	0x0100
        /*01ce*/ 	.byte	0x08
	.zero		1


	//   ....[13]....
        /*01d0*/ 	.word	0x000006e0
        /*01d4*/ 	.word	0x000000ff
        /*01d8*/ 	.word	0x00000080
        /*01dc*/ 	.short	0x0100
        /*01de*/ 	.byte	0x08
	.zero		1


	//   ....[14]....
        /*01e0*/ 	.word	0x000006f0
        /*01e4*/ 	.word	0x000000ff
        /*01e8*/ 	.word	0x00000038
        /*01ec*/ 	.short	0x0100
        /*01ee*/ 	.byte	0x08
	.zero		1


	//   ....[15]....
        /*01f0*/ 	.word	0x00000700
        /*01f4*/ 	.word	0x000000ff
        /*01f8*/ 	.word	0x00000088
        /*01fc*/ 	.short	0x0100
        /*01fe*/ 	.byte	0x08
	.zero		1


	//   ....[16]....
        /*0200*/ 	.word	0x00000710
        /*0204*/ 	.word	0x000000ff
        /*0208*/ 	.word	0x00000040
        /*020c*/ 	.short	0x0100
        /*020e*/ 	.byte	0x08
	.zero		1


	//   ....[17]....
        /*0210*/ 	.word	0x00000720
        /*0214*/ 	.word	0x000000ff
        /*0218*/ 	.word	0x00000090
        /*021c*/ 	.short	0x0100
        /*021e*/ 	.byte	0x08
	.zero		1


	//   ....[18]....
        /*0220*/ 	.word	0x00000730
        /*0224*/ 	.word	0x000000ff
        /*0228*/ 	.word	0x00000048
        /*022c*/ 	.short	0x0100
        /*022e*/ 	.byte	0x08
	.zero		1


	//   ....[19]....
        /*0230*/ 	.word	0x00000740
        /*0234*/ 	.word	0x000000ff
        /*0238*/ 	.word	0x00000098
        /*023c*/ 	.short	0x0100
        /*023e*/ 	.byte	0x08
	.zero		1


	//   ....[20]....
        /*0240*/ 	.word	0x00000870
        /*0244*/ 	.word	0x000000ff
        /*0248*/ 	.word	0x000000a0
        /*024c*/ 	.short	0x0100
        /*024e*/ 	.byte	0x09
	.zero		1


	//   ....[21]....
        /*0250*/ 	.word	0x00000880
        /*0254*/ 	.word	0x000000ff
        /*0258*/ 	.word	0x000000b8
        /*025c*/ 	.short	0x0100
        /*025e*/ 	.byte	0x09
	.zero		1


	//   ....[22]....
        /*0260*/ 	.word	0x00000890
        /*0264*/ 	.word	0x000000ff
        /*0268*/ 	.word	0x000000a8
        /*026c*/ 	.short	0x0100
        /*026e*/ 	.byte	0x09
	.zero		1


	//   ....[23]....
        /*0270*/ 	.word	0x000008a0
        /*0274*/ 	.word	0x000000ff
        /*0278*/ 	.word	0x000000c0
        /*027c*/ 	.short	0x0100
        /*027e*/ 	.byte	0x09
	.zero		1


	//   ....[24]....
        /*0280*/ 	.word	0x000008b0
        /*0284*/ 	.word	0x000000ff
        /*0288*/ 	.word	0x000000b0
        /*028c*/ 	.short	0x0100
        /*028e*/ 	.byte	0x09
	.zero		1


	//   ....[25]....
        /*0290*/ 	.word	0x000008c0
        /*0294*/ 	.word	0x000000ff
        /*0298*/ 	.word	0x000000c8
        /*029c*/ 	.short	0x0100
        /*029e*/ 	.byte	0x09
	.zero		1


	//   ....[26]....
        /*02a0*/ 	.word	0x000009a0
        /*02a4*/ 	.word	0x000000ff
        /*02a8*/ 	.word	0x000000d0
        /*02ac*/ 	.short	0x0100
        /*02ae*/ 	.byte	0x08
	.zero		1


	//   ....[27]....
        /*02b0*/ 	.word	0x000009b0
        /*02b4*/ 	.word	0x000000ff
        /*02b8*/ 	.word	0x000000d8
        /*02bc*/ 	.short	0x0100
        /*02be*/ 	.byte	0x08
	.zero		1


	//   ....[28]....
        /*02c0*/ 	.word	0x00000ae0
        /*02c4*/ 	.word	0x000000ff
        /*02c8*/ 	.word	0x000000e0
        /*02cc*/ 	.short	0x0100
        /*02ce*/ 	.byte	0x08
	.zero		1


	//   ....[29]....
        /*02d0*/ 	.word	0x00000af0
        /*02d4*/ 	.word	0x000000ff
        /*02d8*/ 	.word	0x000000f0
        /*02dc*/ 	.short	0x0100
        /*02de*/ 	.byte	0x08
	.zero		1


	//   ....[30]....
        /*02e0*/ 	.word	0x00000b00
        /*02e4*/ 	.word	0x000000ff
        /*02e8*/ 	.word	0x000000e8
        /*02ec*/ 	.short	0x0100
        /*02ee*/ 	.byte	0x08
	.zero		1


	//   ....[31]....
        /*02f0*/ 	.word	0x00000b10
        /*02f4*/ 	.word	0x000000ff
        /*02f8*/ 	.word	0x000000f8
        /*02fc*/ 	.short	0x0100
        /*02fe*/ 	.byte	0x08
	.zero		1


	//   ....[32]....
        /*0300*/ 	.word	0x00000c30
        /*0304*/ 	.word	0x000000ff
        /*0308*/ 	.word	0x00000100
        /*030c*/ 	.short	0x0100
        /*030e*/ 	.byte	0x09
	.zero		1


	//   ....[33]....
        /*0310*/ 	.word	0x00000c40
        /*0314*/ 	.word	0x000000ff
        /*0318*/ 	.word	0x00000120
        /*031c*/ 	.short	0x0100
        /*031e*/ 	.byte	0x09
	.zero		1


	//   ....[34]....
        /*0320*/ 	.word	0x00000c50
        /*0324*/ 	.word	0x000000ff
        /*0328*/ 	.word	0x00000108
        /*032c*/ 	.short	0x0100
        /*032e*/ 	.byte	0x09
	.zero		1


	//   ....[35]....
        /*0330*/ 	.word	0x00000c60
        /*0334*/ 	.word	0x000000ff
        /*0338*/ 	.word	0x00000128
        /*033c*/ 	.short	0x0100
        /*033e*/ 	.byte	0x09
	.zero		1


	//   ....[36]....
        /*0340*/ 	.word	0x00000c70
        /*0344*/ 	.word	0x000000ff
        /*0348*/ 	.word	0x00000110
        /*034c*/ 	.short	0x0100
        /*034e*/ 	.byte	0x09
	.zero		1


	//   ....[37]....
        /*0350*/ 	.word	0x00000c80
        /*0354*/ 	.word	0x000000ff
        /*0358*/ 	.word	0x00000130
        /*035c*/ 	.short	0x0100
        /*035e*/ 	.byte	0x09
	.zero		1


	//   ....[38]....
        /*0360*/ 	.word	0x00000c90
        /*0364*/ 	.word	0x000000ff
        /*0368*/ 	.word	0x00000118
        /*036c*/ 	.short	0x0100
        /*036e*/ 	.byte	0x09
	.zero		1


	//   ....[39]....
        /*0370*/ 	.word	0x00000ca0
        /*0374*/ 	.word	0x000000ff
        /*0378*/ 	.word	0x00000138
        /*037c*/ 	.short	0x0100
        /*037e*/ 	.byte	0x09
	.zero		1


	//   ....[40]....
        /*0380*/ 	.word	0x00000d90
        /*0384*/ 	.word	0x000000ff
        /*0388*/ 	.word	0x00000140
        /*038c*/ 	.short	0x0100
        /*038e*/ 	.byte	0x08
	.zero		1


	//   ....[41]....
        /*0390*/ 	.word	0x00000da0
        /*0394*/ 	.word	0x000000ff
        /*0398*/ 	.word	0x00000150
        /*039c*/ 	.short	0x0100
        /*039e*/ 	.byte	0x08
	.zero		1


	//   ....[42]....
        /*03a0*/ 	.word	0x00000db0
        /*03a4*/ 	.word	0x000000ff
        /*03a8*/ 	.word	0x00000148
        /*03ac*/ 	.short	0x0100
        /*03ae*/ 	.byte	0x08
	.zero		1


	//   ....[43]....
        /*03b0*/ 	.word	0x00000dc0
        /*03b4*/ 	.word	0x000000ff
        /*03b8*/ 	.word	0x00000158
        /*03bc*/ 	.short	0x0100
        /*03be*/ 	.byte	0x08
	.zero		1


	//   ....[44]....
        /*03c0*/ 	.word	0x00000eb0
        /*03c4*/ 	.word	0x000000ff
        /*03c8*/ 	.word	0x00000160
        /*03cc*/ 	.short	0x0100
        /*03ce*/ 	.byte	0x06
	.zero		1


	//   ....[45]....
        /*03d0*/ 	.word	0x000018c0
        /*03d4*/ 	.word	0x00000002
        /*03d8*/ 	.word	0x00000150
        /*03dc*/ 	.short	0x010a
        /*03de*/ 	.byte	0xff
	.zero		1


	//   ....[46]....
        /*03e0*/ 	.word	0x000018f0
        /*03e4*/ 	.word	0x00000002
        /*03e8*/ 	.word	0x00000140
        /*03ec*/ 	.short	0x0101
        /*03ee*/ 	.byte	0xff
	.zero		1


	//   ....[47]....
        /*03f0*/ 	.word	0x000019c0
        /*03f4*/ 	.word	0x000000ff
        /*03f8*/ 	.word	0x00000050
        /*03fc*/ 	.short	0x010a
        /*03fe*/ 	.byte	0x08
	.zero		1


	//   ....[48]....
        /*0400*/ 	.word	0x00001ac0
        /*0404*/ 	.word	0x000000ff
        /*0408*/ 	.word	0x00000050
        /*040c*/ 	.short	0x010a
        /*040e*/ 	.byte	0x21
	.zero		1


	//   ....[49]....
        /*0410*/ 	.word	0x00001c70
        /*0414*/ 	.word	0x000000ff
        /*0418*/ 	.word	0x00000050
        /*041c*/ 	.short	0x010a
        /*041e*/ 	.byte	0x08
	.zero		1


	//   ....[50]....
        /*0420*/ 	.word	0x00001d70
        /*0424*/ 	.word	0x000000ff
        /*0428*/ 	.word	0x000000d8
        /*042c*/ 	.short	0x0101
        /*042e*/ 	.byte	0x04
	.zero		1


	//   ....[51]....
        /*0430*/ 	.word	0x00001d90
        /*0434*/ 	.word	0x000000ff
        /*0438*/ 	.word	0x00000050
        /*043c*/ 	.short	0x010a
        /*043e*/ 	.byte	0x08
	.zero		1


	//   ....[52]....
        /*0440*/ 	.word	0x00001e10
        /*0444*/ 	.word	0x000000ff
        /*0448*/ 	.word	0x00000050
        /*044c*/ 	.short	0x010a
        /*044e*/ 	.byte	0x11
	.zero		1


	//   ....[53]....
        /*0450*/ 	.word	0x00001fa0
        /*0454*/ 	.word	0x000000ff
        /*0458*/ 	.word	0x00000050
        /*045c*/ 	.short	0x010a
        /*045e*/ 	.byte	0x08
	.zero		1


	//   ....[54]....
        /*0460*/ 	.word	0x000020f0
        /*0464*/ 	.word	0x00000002
        /*0468*/ 	.word	0x000000e0
        /*046c*/ 	.short	0x010a
        /*046e*/ 	.byte	0xff
	.zero		1


	//   ....[55]....
        /*0470*/ 	.word	0x000021b0
        /*0474*/ 	.word	0x00000002
        /*0478*/ 	.word	0x00000000
        /*047c*/ 	.short	0x0101
        /*047e*/ 	.byte	0xff
	.zero		1


	//   ....[56]....
        /*0480*/ 	.word	0x00002710
        /*0484*/ 	.word	0x000000ff
        /*0488*/ 	.word	0x00000000
        /*048c*/ 	.short	0x010a
        /*048e*/ 	.byte	0x05
	.zero		1


	//   ....[57]....
        /*0490*/ 	.word	0x000027a0
        /*0494*/ 	.word	0x000000ff
        /*0498*/ 	.word	0x00000000
        /*049c*/ 	.short	0x010a
        /*049e*/ 	.byte	0x05
	.zero		1


	//   ....[58]....
        /*04a0*/ 	.word	0x00002830
        /*04a4*/ 	.word	0x000000ff
        /*04a8*/ 	.word	0x00000000
        /*04ac*/ 	.short	0x010a
        /*04ae*/ 	.byte	0x05
	.zero		1


	//   ....[59]....
        /*04b0*/ 	.word	0x000028c0
        /*04b4*/ 	.word	0x000000ff
        /*04b8*/ 	.word	0x00000000
        /*04bc*/ 	.short	0x010a
        /*04be*/ 	.byte	0x05
	.zero		1


	//   ....[60]....
        /*04c0*/ 	.word	0x00002950
        /*04c4*/ 	.word	0x000000ff
        /*04c8*/ 	.word	0x00000000
        /*04cc*/ 	.short	0x010a
        /*04ce*/ 	.byte	0x05
	.zero		1


	//   ....[61]....
        /*04d0*/ 	.word	0x000029e0
        /*04d4*/ 	.word	0x000000ff
        /*04d8*/ 	.word	0x00000000
        /*04dc*/ 	.short	0x010a
        /*04de*/ 	.byte	0x05
	.zero		1


	//   ....[62]....
        /*04e0*/ 	.word	0x00002a70
        /*04e4*/ 	.word	0x000000ff
        /*04e8*/ 	.word	0x00000000
        /*04ec*/ 	.short	0x010a
        /*04ee*/ 	.byte	0x05
	.zero		1


	//   ....[63]....
        /*04f0*/ 	.word	0x00002b00
        /*04f4*/ 	.word	0x000000ff
        /*04f8*/ 	.word	0x00000000
        /*04fc*/ 	.short	0x010a
        /*04fe*/ 	.byte	0x05
	.zero		1


	//   ....[64]....
        /*0500*/ 	.word	0x00002b90
        /*0504*/ 	.word	0x000000ff
        /*0508*/ 	.word	0x00000000
        /*050c*/ 	.short	0x010a
        /*050e*/ 	.byte	0x05
	.zero		1


	//   ....[65]....
        /*0510*/ 	.word	0x00002c30
        /*0514*/ 	.word	0x00000000
        /*0518*/ 	.word	0x00000000
        /*051c*/ 	.short	0x010a
        /*051e*/ 	.byte	0xff
	.zero		1


	//   ....[66]....
        /*0520*/ 	.word	0x00002d60
        /*0524*/ 	.word	0x00000000
        /*0528*/ 	.word	0x00000140
        /*052c*/ 	.short	0x010a
        /*052e*/ 	.byte	0xff
	.zero		1


	//   ....[67]....
        /*0530*/ 	.word	0x00002dd0
        /*0534*/ 	.word	0x00000000
        /*0538*/ 	.word	0x00000000
        /*053c*/ 	.short	0x0101
        /*053e*/ 	.byte	0xff
	.zero		1


	//   ....[68]....
        /*0540*/ 	.word	0x00002df0
        /*0544*/ 	.word	0x000000ff
        /*0548*/ 	.word	0x000000f0
        /*054c*/ 	.short	0x010a
        /*054e*/ 	.byte	0x05
	.zero		1


	//   ....[69]....
        /*0550*/ 	.word	0x00002f10
        /*0554*/ 	.word	0x00000000
        /*0558*/ 	.word	0x000000e0
        /*055c*/ 	.short	0x010a
        /*055e*/ 	.byte	0xff
	.zero		1


	//   ....[70]....
        /*0560*/ 	.word	0x00003010
        /*0564*/ 	.word	0x00000000
        /*0568*/ 	.word	0x00000000
        /*056c*/ 	.short	0x0101
        /*056e*/ 	.byte	0xff
	.zero		1


	//   ....[71]....
        /*0570*/ 	.word	0x000030a0
        /*0574*/ 	.word	0x000000ff
        /*0578*/ 	.word	0x000000f0
        /*057c*/ 	.short	0x0106
        /*057e*/ 	.byte	0x05
	.zero		1


	//   ....[72]....
        /*0580*/ 	.word	0x000030c0
        /*0584*/ 	.word	0x000000ff
        /*0588*/ 	.word	0x000000f0
        /*058c*/ 	.short	0x010a
        /*058e*/ 	.byte	0x05
	.zero		1


	//   ....[73]....
        /*0590*/ 	.word	0x00003150
        /*0594*/ 	.word	0x000000ff
        /*0598*/ 	.word	0x000000f0
        /*059c*/ 	.short	0x0106
        /*059e*/ 	.byte	0x04
	.zero		1


	//   ....[74]....
        /*05a0*/ 	.word	0x00003190
        /*05a4*/ 	.word	0x00000000
        /*05a8*/ 	.word	0x000000f0
        /*05ac*/ 	.short	0x010a
        /*05ae*/ 	.byte	0xff
	.zero		1


	//   ....[75]....
        /*05b0*/ 	.word	0x000033d0
        /*05b4*/ 	.word	0x000000ff
        /*05b8*/ 	.word	0x00000008
        /*05bc*/ 	.short	0x010a
        /*05be*/ 	.byte	0x06
	.zero		1


	//   ....[76]....
        /*05c0*/ 	.word	0x000033f0
        /*05c4*/ 	.word	0x000000ff
        /*05c8*/ 	.word	0x00000008
        /*05cc*/ 	.short	0x010a
        /*05ce*/ 	.byte	0x06
	.zero		1


	//   ....[77]....
        /*05d0*/ 	.word	0x00003580
        /*05d4*/ 	.word	0x000000ff
        /*05d8*/ 	.word	0x00000008
        /*05dc*/ 	.short	0x010a
        /*05de*/ 	.byte	0x06
	.zero		1


	//   ....[78]....
        /*05e0*/ 	.word	0x000035a0
        /*05e4*/ 	.word	0x000000ff
        /*05e8*/ 	.word	0x00000008
        /*05ec*/ 	.short	0x010a
        /*05ee*/ 	.byte	0x06
	.zero		1


	//   ....[79]....
        /*05f0*/ 	.word	0x00003660
        /*05f4*/ 	.word	0x000000ff
        /*05f8*/ 	.word	0x00000000
        /*05fc*/ 	.short	0x0101
        /*05fe*/ 	.byte	0x07
	.zero		1


	//   ....[80]....
        /*0600*/ 	.word	0x000039a0
        /*0604*/ 	.word	0x00000000
        /*0608*/ 	.word	0x000000e0
        /*060c*/ 	.short	0x010a
        /*060e*/ 	.byte	0xff
	.zero		1


	//   ....[81]....
        /*0610*/ 	.word	0x00003a60
        /*0614*/ 	.word	0x00000000
        /*0618*/ 	.word	0x00000000
        /*061c*/ 	.short	0x0101
        /*061e*/ 	.byte	0xff
	.zero		1


	//   ....[82]....
        /*0620*/ 	.word	0x00003b20
        /*0624*/ 	.word	0x000000ff
        /*0628*/ 	.word	0x00000000
        /*062c*/ 	.short	0x010a
        /*062e*/ 	.byte	0x08
	.zero		1


	//   ....[83]....
        /*0630*/ 	.word	0x00003b30
        /*0634*/ 	.word	0x000000ff
        /*0638*/ 	.word	0x00000120
        /*063c*/ 	.short	0x010a
        /*063e*/ 	.byte	0x09
	.zero		1


	//   ....[84]....
        /*0640*/ 	.word	0x00003be0
        /*0644*/ 	.word	0x000000ff
        /*0648*/ 	.word	0x00000000
        /*064c*/ 	.short	0x010a
        /*064e*/ 	.byte	0x08
	.zero		1


	//   ....[85]....
        /*0650*/ 	.word	0x00003d10
        /*0654*/ 	.word	0x000000ff
        /*0658*/ 	.word	0x00000000
        /*065c*/ 	.short	0x010a
        /*065e*/ 	.byte	0x1e
	.zero		1


	//   ....[86]....
        /*0660*/ 	.word	0x00004010
        /*0664*/ 	.word	0x000000ff
        /*0668*/ 	.word	0x00000000
        /*066c*/ 	.short	0x010a
        /*066e*/ 	.byte	0x08
	.zero		1


	//   ....[87]....
        /*0670*/ 	.word	0x000040a0
        /*0674*/ 	.word	0x000000ff
        /*0678*/ 	.word	0x00000000
        /*067c*/ 	.short	0x010a
        /*067e*/ 	.byte	0x08
	.zero		1


	//   ....[88]....
        /*0680*/ 	.word	0x00004130
        /*0684*/ 	.word	0x000000ff
        /*0688*/ 	.word	0x00000000
        /*068c*/ 	.short	0x010a
        /*068e*/ 	.byte	0x08
	.zero		1


	//   ....[89]....
        /*0690*/ 	.word	0x000041d0
        /*0694*/ 	.word	0x00000000
        /*0698*/ 	.word	0x00000000
        /*069c*/ 	.short	0x010a
        /*069e*/ 	.byte	0xff
	.zero		1


	//   ....[90]....
        /*06a0*/ 	.word	0x00004210
        /*06a4*/ 	.word	0x00000000
        /*06a8*/ 	.word	0x00000000
        /*06ac*/ 	.short	0x010a
        /*06ae*/ 	.byte	0xff
	.zero		1


	//   ....[91]....
        /*06b0*/ 	.word	0x00004280
        /*06b4*/ 	.word	0x000000ff
        /*06b8*/ 	.word	0x00000000
        /*06bc*/ 	.short	0x0101
        /*06be*/ 	.byte	0x05
	.zero		1


	//   ....[92]....
        /*06c0*/ 	.word	0x000042c0
        /*06c4*/ 	.word	0x000000ff
        /*06c8*/ 	.word	0x00000160
        /*06cc*/ 	.short	0x010a
        /*06ce*/ 	.byte	0x07
	.zero		1


	//   ....[93]....
        /*06d0*/ 	.word	0x00004310
        /*06d4*/ 	.word	0x000000ff
        /*06d8*/ 	.word	0x00000000
        /*06dc*/ 	.short	0x0101
        /*06de*/ 	.byte	0x05
	.zero		1


	//   ....[94]....
        /*06e0*/ 	.word	0x00004720
        /*06e4*/ 	.word	0x00000000
        /*06e8*/ 	.word	0x000000e0
        /*06ec*/ 	.short	0x010a
        /*06ee*/ 	.byte	0xff
	.zero		1


	//   ....[95]....
        /*06f0*/ 	.word	0x000047e0
        /*06f4*/ 	.word	0x00000000
        /*06f8*/ 	.word	0x00000000
        /*06fc*/ 	.short	0x0101
        /*06fe*/ 	.byte	0xff
	.zero		1


	//   ....[96]....
        /*0700*/ 	.word	0x00004b00
        /*0704*/ 	.word	0x000000ff
        /*0708*/ 	.word	0x000000d8
        /*070c*/ 	.short	0x010a
        /*070e*/ 	.byte	0x06
	.zero		1


	//   ....[97]....
        /*0710*/ 	.word	0x00004d20
        /*0714*/ 	.word	0x000000ff
        /*0718*/ 	.word	0x000000b8
        /*071c*/ 	.short	0x010a
        /*071e*/ 	.byte	0x0f
	.zero		1


	//   ....[98]....
        /*0720*/ 	.word	0x00004f20
        /*0724*/ 	.word	0x000000ff
        /*0728*/ 	.word	0x000000a0
        /*072c*/ 	.short	0x010b
        /*072e*/ 	.byte	0x0f
	.zero		1


	//   ....[99]....
        /*0730*/ 	.word	0x00004f70
        /*0734*/ 	.word	0x000000ff
        /*0738*/ 	.word	0x00000000
        /*073c*/ 	.short	0x0101
        /*073e*/ 	.byte	0x10
	.zero		1


	//   ....[100]....
        /*0740*/ 	.word	0x00004fb0
        /*0744*/ 	.word	0x000000ff
        /*0748*/ 	.word	0x000000b8
        /*074c*/ 	.short	0x010a
        /*074e*/ 	.byte	0x0d
	.zero		1


	//   ....[101]....
        /*0750*/ 	.word	0x000051f0
        /*0754*/ 	.word	0x000000ff
        /*0758*/ 	.word	0x000000a0
        /*075c*/ 	.short	0x010b
        /*075e*/ 	.byte	0x0d
	.zero		1


	//   ....[102]....
        /*0760*/ 	.word	0x00005260
        /*0764*/ 	.word	0x000000ff
        /*0768*/ 	.word	0x00000000
        /*076c*/ 	.short	0x0101
        /*076e*/ 	.byte	0x0f
	.zero		1


	//   ....[103]....
        /*0770*/ 	.word	0x000052b0
        /*0774*/ 	.word	0x000000ff
        /*0778*/ 	.word	0x00000000
        /*077c*/ 	.short	0x010a
        /*077e*/ 	.byte	0x04
	.zero		1


	//   ....[104]....
        /*0780*/ 	.word	0x00005340
        /*0784*/ 	.word	0x000000ff
        /*0788*/ 	.word	0x00000000
        /*078c*/ 	.short	0x010a
        /*078e*/ 	.byte	0x04
	.zero		1


	//   ....[105]....
        /*0790*/ 	.word	0x000053e0
        /*0794*/ 	.word	0x00000000
        /*0798*/ 	.word	0x00000000
        /*079c*/ 	.short	0x010a
        /*079e*/ 	.byte	0xff
	.zero		1


	//   ....[106]....
        /*07a0*/ 	.word	0x00005720
        /*07a4*/ 	.word	0x00000000
        /*07a8*/ 	.word	0x000000e0
        /*07ac*/ 	.short	0x010a
        /*07ae*/ 	.byte	0xff
	.zero		1


	//   ....[107]....
        /*07b0*/ 	.word	0x00005830
        /*07b4*/ 	.word	0x00000000
        /*07b8*/ 	.word	0x00000000
        /*07bc*/ 	.short	0x0101
        /*07be*/ 	.byte	0xff
	.zero		1


	//   ....[108]....
        /*07c0*/ 	.word	0x000062d0
        /*07c4*/ 	.word	0x00000000
        /*07c8*/ 	.word	0x000000a0
        /*07cc*/ 	.short	0x010a
        /*07ce*/ 	.byte	0xff
	.zero		1


	//   ....[109]....
        /*07d0*/ 	.word	0x00006340
        /*07d4*/ 	.word	0x0000006a
        /*07d8*/ 	.word	0x00000100
        /*07dc*/ 	.short	0x010a
        /*07de*/ 	.byte	0xff
	.zero		1


	//   ....[110]....
        /*07e0*/ 	.word	0x00006430
        /*07e4*/ 	.word	0x00000000
        /*07e8*/ 	.word	0x000000a0
        /*07ec*/ 	.short	0x010a
        /*07ee*/ 	.byte	0xff
	.zero		1


	//   ....[111]....
        /*07f0*/ 	.word	0x00006560
        /*07f4*/ 	.word	0x0000006a
        /*07f8*/ 	.word	0x00000100
        /*07fc*/ 	.short	0x010a
        /*07fe*/ 	.byte	0xff
	.zero		1


	//   ....[112]....
        /*0800*/ 	.word	0x00007070
        /*0804*/ 	.word	0x00000000
        /*0808*/ 	.word	0x00000000
        /*080c*/ 	.short	0x0101
        /*080e*/ 	.byte	0xff
	.zero		1


	//   ....[113]....
        /*0810*/ 	.word	0x00007080
        /*0814*/ 	.word	0x00000002
        /*0818*/ 	.word	0x000000a0
        /*081c*/ 	.short	0x010a
        /*081e*/ 	.byte	0xff
	.zero		1


	//   ....[114]....
        /*0820*/ 	.word	0x00007150
        /*0824*/ 	.word	0x00000002
        /*0828*/ 	.word	0x000000a0
        /*082c*/ 	.short	0x010a
        /*082e*/ 	.byte	0xff
	.zero		1


	//   ....[115]....
        /*0830*/ 	.word	0x00007450
        /*0834*/ 	.word	0x0000006a
        /*0838*/ 	.word	0x00000000
        /*083c*/ 	.short	0x0101
        /*083e*/ 	.byte	0xff
	.zero		1


	//   ....[116]....
        /*0840*/ 	.word	0x00007de0
        /*0844*/ 	.word	0x00000000
        /*0848*/ 	.word	0x00000000
        /*084c*/ 	.short	0x0101
        /*084e*/ 	.byte	0xff
	.zero		1


	//   ....[117]....
        /*0850*/ 	.word	0x00008050
        /*0854*/ 	.word	0x000000ff
        /*0858*/ 	.word	0x00000000
        /*085c*/ 	.short	0x0101
        /*085e*/ 	.byte	0x04
	.zero		1


	//   ....[118]....
        /*0860*/ 	.word	0x00008070
        /*0864*/ 	.word	0x00000002
        /*0868*/ 	.word	0x00000150
        /*086c*/ 	.short	0x010a
        /*086e*/ 	.byte	0xff
	.zero		1


	//   ....[119]....
        /*0870*/ 	.word	0x000080d0
        /*0874*/ 	.word	0x00000002
        /*0878*/ 	.word	0x00000050
        /*087c*/ 	.short	0x010a
        /*087e*/ 	.byte	0xff
	.zero		1


	//   ....[120]....
        /*0880*/ 	.word	0x00008130
        /*0884*/ 	.word	0x00000002
        /*0888*/ 	.word	0x00000050
        /*088c*/ 	.short	0x010a
        /*088e*/ 	.byte	0xff
	.zero		1


	//   ....[121]....
        /*0890*/ 	.word	0x00008180
        /*0894*/ 	.word	0x00000002
        /*0898*/ 	.word	0x000000e0
        /*089c*/ 	.short	0x010a
        /*089e*/ 	.byte	0xff
	.zero		1


	//   ....[122]....
        /*08a0*/ 	.word	0x000081e0
        /*08a4*/ 	.word	0x00000000
        /*08a8*/ 	.word	0x00000000
        /*08ac*/ 	.short	0x010a
        /*08ae*/ 	.byte	0xff
	.zero		1


	//   ....[123]....
        /*08b0*/ 	.word	0x00008240
        /*08b4*/ 	.word	0x00000000
        /*08b8*/ 	.word	0x00000000
        /*08bc*/ 	.short	0x010a
        /*08be*/ 	.byte	0xff
	.zero		1


	//   ....[124]....
        /*08c0*/ 	.word	0x000082a0
        /*08c4*/ 	.word	0x00000000
        /*08c8*/ 	.word	0x00000000
        /*08cc*/ 	.short	0x010a
        /*08ce*/ 	.byte	0xff
	.zero		1


	//   ....[125]....
        /*08d0*/ 	.word	0x00008300
        /*08d4*/ 	.word	0x00000000
        /*08d8*/ 	.word	0x00000000
        /*08dc*/ 	.short	0x010a
        /*08de*/ 	.byte	0xff
	.zero		1


	//   ....[126]....
        /*08e0*/ 	.word	0x00008360
        /*08e4*/ 	.word	0x00000000
        /*08e8*/ 	.word	0x00000000
        /*08ec*/ 	.short	0x010a
        /*08ee*/ 	.byte	0xff
	.zero		1


	//   ....[127]....
        /*08f0*/ 	.word	0x000083c0
        /*08f4*/ 	.word	0x00000000
        /*08f8*/ 	.word	0x00000000
        /*08fc*/ 	.short	0x010a
        /*08fe*/ 	.byte	0xff
	.zero		1


	//   ....[128]....
        /*0900*/ 	.word	0x00008420
        /*0904*/ 	.word	0x00000000
        /*0908*/ 	.word	0x00000000
        /*090c*/ 	.short	0x010a
        /*090e*/ 	.byte	0xff
	.zero		1


	//   ....[129]....
        /*0910*/ 	.word	0x00008480
        /*0914*/ 	.word	0x00000000
        /*0918*/ 	.word	0x00000000
        /*091c*/ 	.short	0x010a
        /*091e*/ 	.byte	0xff
	.zero		1


	//   ....[130]....
        /*0920*/ 	.word	0x000084e0
        /*0924*/ 	.word	0x00000000
        /*0928*/ 	.word	0x00000000
        /*092c*/ 	.short	0x010a
        /*092e*/ 	.byte	0xff
	.zero		1


	//   ....[131]....
        /*0930*/ 	.word	0x00008530
        /*0934*/ 	.word	0x00000000
        /*0938*/ 	.word	0x00000140
        /*093c*/ 	.short	0x010a
        /*093e*/ 	.byte	0xff
	.zero		1


	//   ....[132]....
        /*0940*/ 	.word	0x00008590
        /*0944*/ 	.word	0x00000000
        /*0948*/ 	.word	0x000000f0
        /*094c*/ 	.short	0x010a
        /*094e*/ 	.byte	0xff
	.zero		1


	//   ....[133]....
        /*0950*/ 	.word	0x000085e0
        /*0954*/ 	.word	0x00000000
        /*0958*/ 	.word	0x000000e0
        /*095c*/ 	.short	0x010a
        /*095e*/ 	.byte	0xff
	.zero		1


	//   ....[134]....
        /*0960*/ 	.word	0x00008640
        /*0964*/ 	.word	0x00000000
        /*0968*/ 	.word	0x000000f0
        /*096c*/ 	.short	0x010a
        /*096e*/ 	.byte	0xff
	.zero		1


	//   ....[135]....
        /*0970*/ 	.word	0x000086a0
        /*0974*/ 	.word	0x00000004
        /*0978*/ 	.word	0x00000008
        /*097c*/ 	.short	0x010a
        /*097e*/ 	.byte	0xff
	.zero		1


	//   ....[136]....
        /*0980*/ 	.word	0x00008780
        /*0984*/ 	.word	0x00000002
        /*0988*/ 	.word	0x00000008
        /*098c*/ 	.short	0x010a
        /*098e*/ 	.byte	0xff
	.zero		1


	//   ....[137]....
        /*0990*/ 	.word	0x000087d0
        /*0994*/ 	.word	0x00000000
        /*0998*/ 	.word	0x000000e0
        /*099c*/ 	.short	0x010a
        /*099e*/ 	.byte	0xff
	.zero		1


	//   ....[138]....
        /*09a0*/ 	.word	0x00008830
        /*09a4*/ 	.word	0x00000000
        /*09a8*/ 	.word	0x00000120
        /*09ac*/ 	.short	0x010a
        /*09ae*/ 	.byte	0xff
	.zero		1


	//   ....[139]....
        /*09b0*/ 	.word	0x00008890
        /*09b4*/ 	.word	0x00000000
        /*09b8*/ 	.word	0x00000000
        /*09bc*/ 	.short	0x010a
        /*09be*/ 	.byte	0xff
	.zero		1


	//   ....[140]....
        /*09c0*/ 	.word	0x000088f0
        /*09c4*/ 	.word	0x00000000
        /*09c8*/ 	.word	0x00000000
        /*09cc*/ 	.short	0x010a
        /*09ce*/ 	.byte	0xff
	.zero		1


	//   ....[141]....
        /*09d0*/ 	.word	0x00008950
        /*09d4*/ 	.word	0x00000000
        /*09d8*/ 	.word	0x00000000
        /*09dc*/ 	.short	0x010a
        /*09de*/ 	.byte	0xff
	.zero		1


	//   ....[142]....
        /*09e0*/ 	.word	0x000089b0
        /*09e4*/ 	.word	0x00000000
        /*09e8*/ 	.word	0x00000000
        /*09ec*/ 	.short	0x010a
        /*09ee*/ 	.byte	0xff
	.zero		1


	//   ....[143]....
        /*09f0*/ 	.word	0x00008a10
        /*09f4*/ 	.word	0x00000000
        /*09f8*/ 	.word	0x00000160
        /*09fc*/ 	.short	0x010a
        /*09fe*/ 	.byte	0xff
	.zero		1


	//   ....[144]....
        /*0a00*/ 	.word	0x00008a60
        /*0a04*/ 	.word	0x00000000
        /*0a08*/ 	.word	0x000000e0
        /*0a0c*/ 	.short	0x010a
        /*0a0e*/ 	.byte	0xff
	.zero		1


	//   ....[145]....
        /*0a10*/ 	.word	0x00008ac0
        /*0a14*/ 	.word	0x00000000
        /*0a18*/ 	.word	0x000000d8
        /*0a1c*/ 	.short	0x010a
        /*0a1e*/ 	.byte	0xff
	.zero		1


	//   ....[146]....
        /*0a20*/ 	.word	0x00008b20
        /*0a24*/ 	.word	0x00000000
        /*0a28*/ 	.word	0x000000b8
        /*0a2c*/ 	.short	0x010a
        /*0a2e*/ 	.byte	0xff
	.zero		1


	//   ....[147]....
        /*0a30*/ 	.word	0x00008b80
        /*0a34*/ 	.word	0x00000000
        /*0a38*/ 	.word	0x000000b8
        /*0a3c*/ 	.short	0x010a
        /*0a3e*/ 	.byte	0xff
	.zero		1


	//   ....[148]....
        /*0a40*/ 	.word	0x00008be0
        /*0a44*/ 	.word	0x00000000
        /*0a48*/ 	.word	0x00000000
        /*0a4c*/ 	.short	0x010a
        /*0a4e*/ 	.byte	0xff
	.zero		1


	//   ....[149]....
        /*0a50*/ 	.word	0x00008c40
        /*0a54*/ 	.word	0x00000000
        /*0a58*/ 	.word	0x00000000
        /*0a5c*/ 	.short	0x010a
        /*0a5e*/ 	.byte	0xff
	.zero		1


	//   ....[150]....
        /*0a60*/ 	.word	0x00008c90
        /*0a64*/ 	.word	0x00000000
        /*0a68*/ 	.word	0x000000e0
        /*0a6c*/ 	.short	0x010a
        /*0a6e*/ 	.byte	0xff
	.zero		1


	//   ....[151]....
        /*0a70*/ 	.word	0x00008ce0
        /*0a74*/ 	.word	0x00000000
        /*0a78*/ 	.word	0x000000a0
        /*0a7c*/ 	.short	0x010a
        /*0a7e*/ 	.byte	0xff
	.zero		1


	//   ....[152]....
        /*0a80*/ 	.word	0x00008d30
        /*0a84*/ 	.word	0x0000006a
        /*0a88*/ 	.word	0x00000100
        /*0a8c*/ 	.short	0x010a
        /*0a8e*/ 	.byte	0xff
	.zero		1


	//   ....[153]....
        /*0a90*/ 	.word	0x00008d80
        /*0a94*/ 	.word	0x00000002
        /*0a98*/ 	.word	0x000000a0
        /*0a9c*/ 	.short	0x010a
        /*0a9e*/ 	.byte	0xff
	.zero		1


	//----- nvinfo : EIATTR_NUM_MBARRIERS
	.align		4
.L_47:
        /*0aa0*/ 	.byte	0x03, 0x38
        /*0aa2*/ 	.short	0x002d


	//----- nvinfo : EIATTR_EXIT_INSTR_OFFSETS
	.align		4
        /*0aa4*/ 	.byte	0x04, 0x1c
        /*0aa6*/ 	.short	(.L_49 - .L_48)


	//   ....[0]....
.L_48:
        /*0aa8*/ 	.word	0x00002c60


	//   ....[1]....
        /*0aac*/ 	.word	0x00003160


	//   ....[2]....
        /*0ab0*/ 	.word	0x000031c0


	//   ....[3]....
        /*0ab4*/ 	.word	0x00004540


	//   ....[4]....
        /*0ab8*/ 	.word	0x00005410


	//   ....[5]....
        /*0abc*/ 	.word	0x00005450


	//   ....[6]....
        /*0ac0*/ 	.word	0x00007f40


	//   ....[7]....
        /*0ac4*/ 	.word	0x00007fc0


	//   ....[8]....
        /*0ac8*/ 	.word	0x00007ff0


	//   ....[9]....
        /*0acc*/ 	.word	0x00008060


	//----- nvinfo : EIATTR_MAX_THREADS
	.align		4
.L_49:
        /*0ad0*/ 	.byte	0x04, 0x05
        /*0ad2*/ 	.short	(.L_51 - .L_50)
.L_50:
        /*0ad4*/ 	.word	0x00000100
        /*0ad8*/ 	.word	0x00000001
        /*0adc*/ 	.word	0x00000001


	//----- nvinfo : EIATTR_CRS_STACK_SIZE
	.align		4
.L_51:
        /*0ae0*/ 	.byte	0x04, 0x1e
        /*0ae2*/ 	.short	(.L_53 - .L_52)
.L_52:
        /*0ae4*/ 	.word	0x00000000


	//----- nvinfo : EIATTR_CBANK_PARAM_SIZE
	.align		4
.L_53:
        /*0ae8*/ 	.byte	0x03, 0x19
        /*0aea*/ 	.short	0x0800


	//----- nvinfo : EIATTR_PARAM_CBANK
	.align		4
        /*0aec*/ 	.byte	0x04, 0x0a
        /*0aee*/ 	.short	(.L_55 - .L_54)
	.align		4
.L_54:
        /*0af0*/ 	.word	index@(.nv.constant0._ZN7cutlass13device_kernelINS_4gemm6kernel13GemmUniversalIN4cute5tupleIJiiiiEEENS1_10collective13CollectiveMmaINS1_35MainloopSm100TmaUmmaWarpSpecializedILi10ELi2ELi4ENS5_IJNS4_1CILi2EEENSA_ILi1EEESC_EEEEENS5_IJNSA_ILi256EEENSA_ILi64EEESG_EEENS_6half_tENS5_IJlSC_lEEESI_SJ_NS4_8TiledMMAINS4_8MMA_AtomIJNS4_26SM100_MMA_F16BF16_2x1SM_SSISI_SI_fLi256ELi64ELNS4_4UMMA5MajorE0ELSO_0ELNSN_7ScaleInE0ELSP_0EEEEEENS4_6LayoutINS5_IJSC_SC_SC_EEENS5_IJNSA_ILi0EEESU_SU_EEEEENS5_IJNS4_10UnderscoreESX_SX_EEEEENS4_18SM100_TMA_2SM_LOADENS4_14ComposedLayoutINS4_7SwizzleILi3ELi4ELi3EEENS4_18smem_ptr_flag_bitsILi16EEENSS_INS5_IJNSA_ILi8EEESG_EEENS5_IJSG_SC_EEEEEEEvNS4_8identityES10_S1A_vS1B_EENS_8epilogue10collective18CollectiveEpilogueINS1D_23Sm100TmaWarpSpecializedILi3ELi2ELi32ELb1ELb0EEEJNS5_IJNSA_ILi128EEESG_SG_EEENS5_IJNSS_IS1I_SC_EENSS_INSA_ILi32EEESC_EEEEESI_SJ_SI_SJ_NS1D_6fusion15FusionCallbacksIS1H_NS1O_17LinearCombinationISI_fSI_fLNS_15FloatRoundStyleE2EEES1J_S1N_JEEENS4_5SM1004TMEM4LOAD26SM100_TMEM_LOAD_32dp32b32xENS4_13SM90_TMA_LOADENS11_INS12_ILi2ELi4ELi3EEES15_NSS_INS5_IJS16_S1L_EEENS5_IJS1L_SC_EEEEEEENS4_39AutoVectorizingCopyWithAssumedAlignmentILi128EEENS4_14SM90_TMA_STOREES23_S25_S25_EEEvvEEEEvNT_6ParamsE)
        /*0af4*/ 	.short	0x0380
        /*0af6*/ 	.short	0x0800


	//----- nvinfo : EIATTR_SW_WAR
	.align		4
.L_55:
        /*0af8*/ 	.byte	0x04, 0x36
        /*0afa*/ 	.short	(.L_57 - .L_56)
.L_56:
        /*0afc*/ 	.word	0x00000008
.L_57:


//--------------------- .nv.callgraph             --------------------------
	.section	.nv.callgraph,"",@"SHT_CUDA_CALLGRAPH"
	.align	4
	.sectionentsize	8
	.align		4
        /*0000*/ 	.word	0x00000000
	.align		4
        /*0004*/ 	.word	0xffffffff
	.align		4
        /*0008*/ 	.word	index@(_ZN7cutlass13device_kernelINS_4gemm6kernel13GemmUniversalIN4cute5tupleIJiiiiEEENS1_10collective13CollectiveMmaINS1_35MainloopSm100TmaUmmaWarpSpecializedILi10ELi2ELi4ENS5_IJNS4_1CILi2EEENSA_ILi1EEESC_EEEEENS5_IJNSA_ILi256EEENSA_ILi64EEESG_EEENS_6half_tENS5_IJlSC_lEEESI_SJ_NS4_8TiledMMAINS4_8MMA_AtomIJNS4_26SM100_MMA_F16BF16_2x1SM_SSISI_SI_fLi256ELi64ELNS4_4UMMA5MajorE0ELSO_0ELNSN_7ScaleInE0ELSP_0EEEEEENS4_6LayoutINS5_IJSC_SC_SC_EEENS5_IJNSA_ILi0EEESU_SU_EEEEENS5_IJNS4_10UnderscoreESX_SX_EEEEENS4_18SM100_TMA_2SM_LOADENS4_14ComposedLayoutINS4_7SwizzleILi3ELi4ELi3EEENS4_18smem_ptr_flag_bitsILi16EEENSS_INS5_IJNSA_ILi8EEESG_EEENS5_IJSG_SC_EEEEEEEvNS4_8identityES10_S1A_vS1B_EENS_8epilogue10collective18CollectiveEpilogueINS1D_23Sm100TmaWarpSpecializedILi3ELi2ELi32ELb1ELb0EEEJNS5_IJNSA_ILi128EEESG_SG_EEENS5_IJNSS_IS1I_SC_EENSS_INSA_ILi32EEESC_EEEEESI_SJ_SI_SJ_NS1D_6fusion15FusionCallbacksIS1H_NS1O_17LinearCombinationISI_fSI_fLNS_15FloatRoundStyleE2EEES1J_S1N_JEEENS4_5SM1004TMEM4LOAD26SM100_TMEM_LOAD_32dp32b32xENS4_13SM90_TMA_LOADENS11_INS12_ILi2ELi4ELi3EEES15_NSS_INS5_IJS16_S1L_EEENS5_IJS1L_SC_EEEEEEENS4_39AutoVectorizingCopyWithAssumedAlignmentILi128EEENS4_14SM90_TMA_STOREES23_S25_S25_EEEvvEEEEvNT_6ParamsE)
	.align		4
        /*000c*/ 	.word	index@(__assertfail)
	.align		4
        /*0010*/ 	.word	0x00000000
	.align		4
        /*0014*/ 	.word	0xfffffffe
	.align		4
        /*0018*/ 	.word	0x00000000
	.align		4
        /*001c*/ 	.word	0xfffffffd
	.align		4
        /*0020*/ 	.word	0x00000000
	.align		4
        /*0024*/ 	.word	0xfffffffc


//--------------------- .nv.constant4             --------------------------
	.section	.nv.constant4,"a",@progbits
	.align	8
	.align		8
.nv.constant4:
        /*0000*/ 	.dword	__assertfail
	.align		8
        /*0008*/ 	.dword	__unnamed_1
	.align		8
        /*0010*/ 	.dword	__unnamed_2
	.align		8
        /*0018*/ 	.dword	_ZN39_INTERNAL_404674d5_4_k_cu_6a971cf5_32714cuda3std3__45__cpo5beginE
	.align		8
        /*0020*/ 	.dword	_ZN39_INTERNAL_404674d5_4_k_cu_6a971cf5_32714cuda3std3__45__cpo3endE
	.align		8
        /*0028*/ 	.dword	_ZN39_INTERNAL_404674d5_4_k_cu_6a971cf5_32714cuda3std3__45__cpo6cbeginE
	.align		8
        /*0030*/ 	.dword	_ZN39_INTERNAL_404674d5_4_k_cu_6a971cf5_32714cuda3std3__45__cpo4cendE
	.align		8
        /*0038*/ 	.dword	_ZN39_INTERNAL_404674d5_4_k_cu_6a971cf5_32714cuda3std3__441_GLOBAL__N__404674d5_4_k_cu_6a971cf5_32716ignoreE
	.align		8
        /*0040*/ 	.dword	_ZN39_INTERNAL_404674d5_4_k_cu_6a971cf5_32714cuda3std3__419piecewise_constructE
	.align		8
        /*0048*/ 	.dword	_ZN39_INTERNAL_404674d5_4_k_cu_6a971cf5_32714cuda3std3__48in_placeE
	.align		8
        /*0050*/ 	.dword	_ZN39_INTERNAL_404674d5_4_k_cu_6a971cf5_32714cuda3std6ranges3__45__cpo4swapE
	.align		8
        /*0058*/ 	.dword	_ZN39_INTERNAL_404674d5_4_k_cu_6a971cf5_32714cuda3std6ranges3__45__cpo9iter_moveE
	.align		8
        /*0060*/ 	.dword	_ZN39_INTERNAL_404674d5_4_k_cu_6a971cf5_32714cute7productE
	.align		8
        /*0068*/ 	.dword	_ZN39_INTERNAL_404674d5_4_k_cu_6a971cf5_32714cute1_E
	.align		8
        /*0070*/ 	.dword	$str$25
	.align		8
        /*0078*/ 	.dword	$str$26
	.align		8
        /*0080*/ 	.dword	$str$27
	.align		8
        /*0088*/ 	.dword	$str$28


//--------------------- .text._ZN7cutlass13device_kernelINS_4gemm6kernel13GemmUniversalIN4cute5tupleIJiiiiEEENS1_10collective13CollectiveMmaINS1_35MainloopSm100TmaUmmaWarpSpecializedILi10ELi2ELi4ENS5_IJNS4_1CILi2EEENSA_ILi1EEESC_EEEEENS5_IJNSA_ILi256EEENSA_ILi64EEESG_EEENS_6half_tENS5_IJlSC_lEEESI_SJ_NS4_8TiledMMAINS4_8MMA_AtomIJNS4_26SM100_MMA_F16BF16_2x1SM_SSISI_SI_fLi256ELi64ELNS4_4UMMA5MajorE0ELSO_0ELNSN_7ScaleInE0ELSP_0EEEEEENS4_6LayoutINS5_IJSC_SC_SC_EEENS5_IJNSA_ILi0EEESU_SU_EEEEENS5_IJNS4_10UnderscoreESX_SX_EEEEENS4_18SM100_TMA_2SM_LOADENS4_14ComposedLayoutINS4_7SwizzleILi3ELi4ELi3EEENS4_18smem_ptr_flag_bitsILi16EEENSS_INS5_IJNSA_ILi8EEESG_EEENS5_IJSG_SC_EEEEEEEvNS4_8identityES10_S1A_vS1B_EENS_8epilogue10collective18CollectiveEpilogueINS1D_23Sm100TmaWarpSpecializedILi3ELi2ELi32ELb1ELb0EEEJNS5_IJNSA_ILi128EEESG_SG_EEENS5_IJNSS_IS1I_SC_EENSS_INSA_ILi32EEESC_EEEEESI_SJ_SI_SJ_NS1D_6fusion15FusionCallbacksIS1H_NS1O_17LinearCombinationISI_fSI_fLNS_15FloatRoundStyleE2EEES1J_S1N_JEEENS4_5SM1004TMEM4LOAD26SM100_TMEM_LOAD_32dp32b32xENS4_13SM90_TMA_LOADENS11_INS12_ILi2ELi4ELi3EEES15_NSS_INS5_IJS16_S1L_EEENS5_IJS1L_SC_EEEEEEENS4_39AutoVectorizingCopyWithAssumedAlignmentILi128EEENS4_14SM90_TMA_STOREES23_S25_S25_EEEvvEEEEvNT_6ParamsE --------------------------
	.section	.text._ZN7cutlass13device_kernelINS_4gemm6kernel13GemmUniversalIN4cute5tupleIJiiiiEEENS1_10collective13CollectiveMmaINS1_35MainloopSm100TmaUmmaWarpSpecializedILi10ELi2ELi4ENS5_IJNS4_1CILi2EEENSA_ILi1EEESC_EEEEENS5_IJNSA_ILi256EEENSA_ILi64EEESG_EEENS_6half_tENS5_IJlSC_lEEESI_SJ_NS4_8TiledMMAINS4_8MMA_AtomIJNS4_26SM100_MMA_F16BF16_2x1SM_SSISI_SI_fLi256ELi64ELNS4_4UMMA5MajorE0ELSO_0ELNSN_7ScaleInE0ELSP_0EEEEEENS4_6LayoutINS5_IJSC_SC_SC_EEENS5_IJNSA_ILi0EEESU_SU_EEEEENS5_IJNS4_10UnderscoreESX_SX_EEEEENS4_18SM100_TMA_2SM_LOADENS4_14ComposedLayoutINS4_7SwizzleILi3ELi4ELi3EEENS4_18smem_ptr_flag_bitsILi16EEENSS_INS5_IJNSA_ILi8EEESG_EEENS5_IJSG_SC_EEEEEEEvNS4_8identityES10_S1A_vS1B_EENS_8epilogue10collective18CollectiveEpilogueINS1D_23Sm100TmaWarpSpecializedILi3ELi2ELi32ELb1ELb0EEEJNS5_IJNSA_ILi128EEESG_SG_EEENS5_IJNSS_IS1I_SC_EENSS_INSA_ILi32EEESC_EEEEESI_SJ_SI_SJ_NS1D_6fusion15FusionCallbacksIS1H_NS1O_17LinearCombinationISI_fSI_fLNS_15FloatRoundStyleE2EEES1J_S1N_JEEENS4_5SM1004TMEM4LOAD26SM100_TMEM_LOAD_32dp32b32xENS4_13SM90_TMA_LOADENS11_INS12_ILi2ELi4ELi3EEES15_NSS_INS5_IJS16_S1L_EEENS5_IJS1L_SC_EEEEEEENS4_39AutoVectorizingCopyWithAssumedAlignmentILi128EEENS4_14SM90_TMA_STOREES23_S25_S25_EEEvvEEEEvNT_6ParamsE,"ax",@progbits
	.align	128
.text._ZN7cutlass13device_kernelINS_4gemm6kernel13GemmUniversalIN4cute5tupleIJiiiiEEENS1_10collective13CollectiveMmaINS1_35MainloopSm100TmaUmmaWarpSpecializedILi10ELi2ELi4ENS5_IJNS4_1CILi2EEENSA_ILi1EEESC_EEEEENS5_IJNSA_ILi256EEENSA_ILi64EEESG_EEENS_6half_tENS5_IJlSC_lEEESI_SJ_NS4_8TiledMMAINS4_8MMA_AtomIJNS4_26SM100_MMA_F16BF16_2x1SM_SSISI_SI_fLi256ELi64ELNS4_4UMMA5MajorE0ELSO_0ELNSN_7ScaleInE0ELSP_0EEEEEENS4_6LayoutINS5_IJSC_SC_SC_EEENS5_IJNSA_ILi0EEESU_SU_EEEEENS5_IJNS4_10UnderscoreESX_SX_EEEEENS4_18SM100_TMA_2SM_LOADENS4_14ComposedLayoutINS4_7SwizzleILi3ELi4ELi3EEENS4_18smem_ptr_flag_bitsILi16EEENSS_INS5_IJNSA_ILi8EEESG_EEENS5_IJSG_SC_EEEEEEEvNS4_8identityES10_S1A_vS1B_EENS_8epilogue10collective18CollectiveEpilogueINS1D_23Sm100TmaWarpSpecializedILi3ELi2ELi32ELb1ELb0EEEJNS5_IJNSA_ILi128EEESG_SG_EEENS5_IJNSS_IS1I_SC_EENSS_INSA_ILi32EEESC_EEEEESI_SJ_SI_SJ_NS1D_6fusion15FusionCallbacksIS1H_NS1O_17LinearCombinationISI_fSI_fLNS_15FloatRoundStyleE2EEES1J_S1N_JEEENS4_5SM1004TMEM4LOAD26SM100_TMEM_LOAD_32dp32b32xENS4_13SM90_TMA_LOADENS11_INS12_ILi2ELi4ELi3EEES15_NSS_INS5_IJS16_S1L_EEENS5_IJS1L_SC_EEEEEEENS4_39AutoVectorizingCopyWithAssumedAlignmentILi128EEENS4_14SM90_TMA_STOREES23_S25_S25_EEEvvEEEEvNT_6ParamsE:
        .type           _ZN7cutlass13device_kernelINS_4gemm6kernel13GemmUniversalIN4cute5tupleIJiiiiEEENS1_10collective13CollectiveMmaINS1_35MainloopSm100TmaUmmaWarpSpecializedILi10ELi2ELi4ENS5_IJNS4_1CILi2EEENSA_ILi1EEESC_EEEEENS5_IJNSA_ILi256EEENSA_ILi64EEESG_EEENS_6half_tENS5_IJlSC_lEEESI_SJ_NS4_8TiledMMAINS4_8MMA_AtomIJNS4_26SM100_MMA_F16BF16_2x1SM_SSISI_SI_fLi256ELi64ELNS4_4UMMA5MajorE0ELSO_0ELNSN_7ScaleInE0ELSP_0EEEEEENS4_6LayoutINS5_IJSC_SC_SC_EEENS5_IJNSA_ILi0EEESU_SU_EEEEENS5_IJNS4_10UnderscoreESX_SX_EEEEENS4_18SM100_TMA_2SM_LOADENS4_14ComposedLayoutINS4_7SwizzleILi3ELi4ELi3EEENS4_18smem_ptr_flag_bitsILi16EEENSS_INS5_IJNSA_ILi8EEESG_EEENS5_IJSG_SC_EEEEEEEvNS4_8identityES10_S1A_vS1B_EENS_8epilogue10collective18CollectiveEpilogueINS1D_23Sm100TmaWarpSpecializedILi3ELi2ELi32ELb1ELb0EEEJNS5_IJNSA_ILi128EEESG_SG_EEENS5_IJNSS_IS1I_SC_EENSS_INSA_ILi32EEESC_EEEEESI_SJ_SI_SJ_NS1D_6fusion15FusionCallbacksIS1H_NS1O_17LinearCombinationISI_fSI_fLNS_15FloatRoundStyleE2EEES1J_S1N_JEEENS4_5SM1004TMEM4LOAD26SM100_TMEM_LOAD_32dp32b32xENS4_13SM90_TMA_LOADENS11_INS12_ILi2ELi4ELi3EEES15_NSS_INS5_IJS16_S1L_EEENS5_IJS1L_SC_EEEEEEENS4_39AutoVectorizingCopyWithAssumedAlignmentILi128EEENS4_14SM90_TMA_STOREES23_S25_S25_EEEvvEEEEvNT_6ParamsE,@function
        .size           _ZN7cutlass13device_kernelINS_4gemm6kernel13GemmUniversalIN4cute5tupleIJiiiiEEENS1_10collective13CollectiveMmaINS1_35MainloopSm100TmaUmmaWarpSpecializedILi10ELi2ELi4ENS5_IJNS4_1CILi2EEENSA_ILi1EEESC_EEEEENS5_IJNSA_ILi256EEENSA_ILi64EEESG_EEENS_6half_tENS5_IJlSC_lEEESI_SJ_NS4_8TiledMMAINS4_8MMA_AtomIJNS4_26SM100_MMA_F16BF16_2x1SM_SSISI_SI_fLi256ELi64ELNS4_4UMMA5MajorE0ELSO_0ELNSN_7ScaleInE0ELSP_0EEEEEENS4_6LayoutINS5_IJSC_SC_SC_EEENS5_IJNSA_ILi0EEESU_SU_EEEEENS5_IJNS4_10UnderscoreESX_SX_EEEEENS4_18SM100_TMA_2SM_LOADENS4_14ComposedLayoutINS4_7SwizzleILi3ELi4ELi3EEENS4_18smem_ptr_flag_bitsILi16EEENSS_INS5_IJNSA_ILi8EEESG_EEENS5_IJSG_SC_EEEEEEEvNS4_8identityES10_S1A_vS1B_EENS_8epilogue10collective18CollectiveEpilogueINS1D_23Sm100TmaWarpSpecializedILi3ELi2ELi32ELb1ELb0EEEJNS5_IJNSA_ILi128EEESG_SG_EEENS5_IJNSS_IS1I_SC_EENSS_INSA_ILi32EEESC_EEEEESI_SJ_SI_SJ_NS1D_6fusion15FusionCallbacksIS1H_NS1O_17LinearCombinationISI_fSI_fLNS_15FloatRoundStyleE2EEES1J_S1N_JEEENS4_5SM1004TMEM4LOAD26SM100_TMEM_LOAD_32dp32b32xENS4_13SM90_TMA_LOADENS11_INS12_ILi2ELi4ELi3EEES15_NSS_INS5_IJS16_S1L_EEENS5_IJS1L_SC_EEEEEEENS4_39AutoVectorizingCopyWithAssumedAlignmentILi128EEENS4_14SM90_TMA_STOREES23_S25_S25_EEEvvEEEEvNT_6ParamsE,(.L_x_194 - _ZN7cutlass13device_kernelINS_4gemm6kernel13GemmUniversalIN4cute5tupleIJiiiiEEENS1_10collective13CollectiveMmaINS1_35MainloopSm100TmaUmmaWarpSpecializedILi10ELi2ELi4ENS5_IJNS4_1CILi2EEENSA_ILi1EEESC_EEEEENS5_IJNSA_ILi256EEENSA_ILi64EEESG_EEENS_6half_tENS5_IJlSC_lEEESI_SJ_NS4_8TiledMMAINS4_8MMA_AtomIJNS4_26SM100_MMA_F16BF16_2x1SM_SSISI_SI_fLi256ELi64ELNS4_4UMMA5MajorE0ELSO_0ELNSN_7ScaleInE0ELSP_0EEEEEENS4_6LayoutINS5_IJSC_SC_SC_EEENS5_IJNSA_ILi0EEESU_SU_EEEEENS5_IJNS4_10UnderscoreESX_SX_EEEEENS4_18SM100_TMA_2SM_LOADENS4_14ComposedLayoutINS4_7SwizzleILi3ELi4ELi3EEENS4_18smem_ptr_flag_bitsILi16EEENSS_INS5_IJNSA_ILi8EEESG_EEENS5_IJSG_SC_EEEEEEEvNS4_8identityES10_S1A_vS1B_EENS_8epilogue10collective18CollectiveEpilogueINS1D_23Sm100TmaWarpSpecializedILi3ELi2ELi32ELb1ELb0EEEJNS5_IJNSA_ILi128EEESG_SG_EEENS5_IJNSS_IS1I_SC_EENSS_INSA_ILi32EEESC_EEEEESI_SJ_SI_SJ_NS1D_6fusion15FusionCallbacksIS1H_NS1O_17LinearCombinationISI_fSI_fLNS_15FloatRoundStyleE2EEES1J_S1N_JEEENS4_5SM1004TMEM4LOAD26SM100_TMEM_LOAD_32dp32b32xENS4_13SM90_TMA_LOADENS11_INS12_ILi2ELi4ELi3EEES15_NSS_INS5_IJS16_S1L_EEENS5_IJS1L_SC_EEEEEEENS4_39AutoVectorizingCopyWithAssumedAlignmentILi128EEENS4_14SM90_TMA_STOREES23_S25_S25_EEEvvEEEEvNT_6ParamsE)
        .other          _ZN7cutlass13device_kernelINS_4gemm6kernel13GemmUniversalIN4cute5tupleIJiiiiEEENS1_10collective13CollectiveMmaINS1_35MainloopSm100TmaUmmaWarpSpecializedILi10ELi2ELi4ENS5_IJNS4_1CILi2EEENSA_ILi1EEESC_EEEEENS5_IJNSA_ILi256EEENSA_ILi64EEESG_EEENS_6half_tENS5_IJlSC_lEEESI_SJ_NS4_8TiledMMAINS4_8MMA_AtomIJNS4_26SM100_MMA_F16BF16_2x1SM_SSISI_SI_fLi256ELi64ELNS4_4UMMA5MajorE0ELSO_0ELNSN_7ScaleInE0ELSP_0EEEEEENS4_6LayoutINS5_IJSC_SC_SC_EEENS5_IJNSA_ILi0EEESU_SU_EEEEENS5_IJNS4_10UnderscoreESX_SX_EEEEENS4_18SM100_TMA_2SM_LOADENS4_14ComposedLayoutINS4_7SwizzleILi3ELi4ELi3EEENS4_18smem_ptr_flag_bitsILi16EEENSS_INS5_IJNSA_ILi8EEESG_EEENS5_IJSG_SC_EEEEEEEvNS4_8identityES10_S1A_vS1B_EENS_8epilogue10collective18CollectiveEpilogueINS1D_23Sm100TmaWarpSpecializedILi3ELi2ELi32ELb1ELb0EEEJNS5_IJNSA_ILi128EEESG_SG_EEENS5_IJNSS_IS1I_SC_EENSS_INSA_ILi32EEESC_EEEEESI_SJ_SI_SJ_NS1D_6fusion15FusionCallbacksIS1H_NS1O_17LinearCombinationISI_fSI_fLNS_15FloatRoundStyleE2EEES1J_S1N_JEEENS4_5SM1004TMEM4LOAD26SM100_TMEM_LOAD_32dp32b32xENS4_13SM90_TMA_LOADENS11_INS12_ILi2ELi4ELi3EEES15_NSS_INS5_IJS16_S1L_EEENS5_IJS1L_SC_EEEEEEENS4_39AutoVectorizingCopyWithAssumedAlignmentILi128EEENS4_14SM90_TMA_STOREES23_S25_S25_EEEvvEEEEvNT_6ParamsE,@"STO_CUDA_ENTRY STV_DEFAULT"
_ZN7cutlass13device_kernelINS_4gemm6kernel13GemmUniversalIN4cute5tupleIJiiiiEEENS1_10collective13CollectiveMmaINS1_35MainloopSm100TmaUmmaWarpSpecializedILi10ELi2ELi4ENS5_IJNS4_1CILi2EEENSA_ILi1EEESC_EEEEENS5_IJNSA_ILi256EEENSA_ILi64EEESG_EEENS_6half_tENS5_IJlSC_lEEESI_SJ_NS4_8TiledMMAINS4_8MMA_AtomIJNS4_26SM100_MMA_F16BF16_2x1SM_SSISI_SI_fLi256ELi64ELNS4_4UMMA5MajorE0ELSO_0ELNSN_7ScaleInE0ELSP_0EEEEEENS4_6LayoutINS5_IJSC_SC_SC_EEENS5_IJNSA_ILi0EEESU_SU_EEEEENS5_IJNS4_10UnderscoreESX_SX_EEEEENS4_18SM100_TMA_2SM_LOADENS4_14ComposedLayoutINS4_7SwizzleILi3ELi4ELi3EEENS4_18smem_ptr_flag_bitsILi16EEENSS_INS5_IJNSA_ILi8EEESG_EEENS5_IJSG_SC_EEEEEEEvNS4_8identityES10_S1A_vS1B_EENS_8epilogue10collective18CollectiveEpilogueINS1D_23Sm100TmaWarpSpecializedILi3ELi2ELi32ELb1ELb0EEEJNS5_IJNSA_ILi128EEESG_SG_EEENS5_IJNSS_IS1I_SC_EENSS_INSA_ILi32EEESC_EEEEESI_SJ_SI_SJ_NS1D_6fusion15FusionCallbacksIS1H_NS1O_17LinearCombinationISI_fSI_fLNS_15FloatRoundStyleE2EEES1J_S1N_JEEENS4_5SM1004TMEM4LOAD26SM100_TMEM_LOAD_32dp32b32xENS4_13SM90_TMA_LOADENS11_INS12_ILi2ELi4ELi3EEES15_NSS_INS5_IJS16_S1L_EEENS5_IJS1L_SC_EEEEEEENS4_39AutoVectorizingCopyWithAssumedAlignmentILi128EEENS4_14SM90_TMA_STOREES23_S25_S25_EEEvvEEEEvNT_6ParamsE:
[----:B------:R-:W1:Y:S01]  /*0000*/  LDC R1, c[0x0][0x37c] ;  /* 0x0000df00ff017b82 */ /* 0x000e620000000800 */
[----:B------:R-:W2:Y:S01]  /*0010*/  S2R R97, SR_TID.X ;  /* 0x0000000000617919 */ /* 0x000ea20000002100 */
[----:B------:R-:W3:Y:S06]  /*0020*/  LDCU.64 UR6, c[0x0][0x890] ;  /* 0x00011200ff0677ac */ /* 0x000eec0008000a00 */
[----:B------:R-:W4:Y:S01]  /*0030*/  S2UR UR37, SR_CgaCtaId ;  /* 0x00000000002579c3 */ /* 0x000f220000008800 */
[----:B------:R-:W-:Y:S02]  /*0040*/  PRMT R92, RZ, 0x7610, R92 ;  /* 0x00007610ff5c7816 */ /* 0x000fe4000000005c */
[----:B------:R-:W-:Y:S01]  /*0050*/  ELECT P1, URZ, PT ;  /* 0x0000000000ff782f */ /* 0x000fe20003820000 */
[----:B------:R-:W1:Y:S01]  /*0060*/  LDCU.64 UR46, c[0x0][0x358] ;  /* 0x00006b00ff2e77ac */ /* 0x000e620008000a00 */
[----:B---3--:R-:W-:-:S04]  /*0070*/  UISETP.NE.U32.AND UP0, UPT, UR6, URZ, UPT ;  /* 0x000000ff0600728c */ /* 0x008fc8000bf05070 */
[----:B------:R-:W-:Y:S02]  /*0080*/  UISETP.NE.AND.EX UP0, UPT, UR7, URZ, UPT, UP0 ;  /* 0x000000ff0700728c */ /* 0x000fe4000bf05300 */
[----:B----4-:R-:W-:Y:S02]  /*0090*/  ULOP3.LUT UR5, UR37, 0x1, URZ, 0xc0, !UPT ;  /* 0x0000000125057892 */ /* 0x010fe4000f8ec0ff */
[----:B------:R-:W-:Y:S01]  /*00a0*/  ULOP3.LUT UR4, UR37, 0x1, URZ, 0x3c, !UPT ;  /* 0x0000000125047892 */ /* 0x000fe2000f8e3cff */
[----:B--2---:R-:W-:-:S05]  /*00b0*/  SHF.R.U32.HI R96, RZ, 0x5, R97 ;  /* 0x00000005ff607819 */ /* 0x004fca0000011661 */
[----:B------:R-:W2:Y:S02]  /*00c0*/  SHFL.IDX PT, R0, R96, RZ, 0x1f ;  /* 0x00001fff60007589 */ /* 0x000ea400000e0000 */
[----:B--2---:R-:W-:Y:S01]  /*00d0*/  R2UR UR10, R0 ;  /* 0x00000000000a72ca */ /* 0x004fe200000e0000 */
[----:B-1----:R-:W-:-:S14]  /*00e0*/  BRA.U UP0, `(.L_x_0) ;  /* 0x00000001002c7547 */ /* 0x002fdc000b800000 */
[----:B------:R-:W1:Y:S02]  /*00f0*/  LDCU.64 UR8, c[0x0][0x888] ;  /* 0x00011100ff0877ac */ /* 0x000e640008000a00 */
[----:B-1----:R-:W-:-:S04]  /*0100*/  UISETP.NE.U32.AND UP0, UPT, UR8, URZ, UPT ;  /* 0x000000ff0800728c */ /* 0x002fc8000bf05070 */
[----:B------:R-:W-:-:S09]  /*0110*/  UISETP.NE.AND.EX UP0, UPT, UR9, URZ, UPT, UP0 ;  /* 0x000000ff0900728c */ /* 0x000fd2000bf05300 */
[----:B------:R-:W-:Y:S05]  /*0120*/  BRA.U !UP0, `(.L_x_1) ;  /* 0x0000000108107547 */ /* 0x000fea000b800000 */
[----:B------:R-:W1:Y:S02]  /*0130*/  LDC.64 R2, c[0x0][0x888] ;  /* 0x00022200ff027b82 */ /* 0x000e640000000a00 */
[----:B-1----:R1:W5:Y:S01]  /*0140*/  LDG.E R49, desc[UR46][R2.64] ;  /* 0x0000002e02317981 */ /* 0x002362000c1e1900 */
[----:B------:R-:W-:Y:S01]  /*0150*/  HFMA2 R92, -RZ, RZ, 0, 5.9604644775390625e-08 ;  /* 0x00000001ff5c7431 */ /* 0x000fe200000001ff */
[----:B------:R-:W-:Y:S05]  /*0160*/  BRA `(.L_x_0) ;  /* 0x00000000000c7947 */ /* 0x000fea0003800000 */
.L_x_1:
[----:B------:R-:W1:Y:S01]  /*0170*/  LDCU UR8, c[0x0][0x880] ;  /* 0x00011000ff0877ac */ /* 0x000e620008000800 */
[----:B------:R-:W-:Y:S01]  /*0180*/  HFMA2 R92, -RZ, RZ, 0, 5.9604644775390625e-08 ;  /* 0x00000001ff5c7431 */ /* 0x000fe200000001ff */
[----:B-1----:R-:W-:-:S07]  /*0190*/  MOV R49, UR8 ;  /* 0x0000000800317c02 */ /* 0x002fce0008000f00 */
.L_x_0:
[----:B------:R-:W2:Y:S02]  /*01a0*/  LDCU.64 UR8, c[0x0][0x8b0] ;  /* 0x00011600ff0877ac */ /* 0x000ea40008000a00 */
[----:B--2---:R-:W-:-:S04]  /*01b0*/  UISETP.NE.U32.AND UP0, UPT, UR8, URZ, UPT ;  /* 0x000000ff0800728c */ /* 0x004fc8000bf05070 */
[----:B------:R-:W-:-:S09]  /*01c0*/  UISETP.NE.AND.EX UP0, UPT, UR9, URZ, UPT, UP0 ;  /* 0x000000ff0900728c */ /* 0x000fd2000bf05300 */
[----:B------:R-:W-:Y:S05]  /*01d0*/  BRA.U UP0, `(.L_x_2) ;  /* 0x0000000100247547 */ /* 0x000fea000b800000 */
[----:B------:R-:W2:Y:S02]  /*01e0*/  LDCU.64 UR8, c[0x0][0x8a8] ;  /* 0x00011500ff0877ac */ /* 0x000ea40008000a00 */
[----:B--2---:R-:W-:-:S04]  /*01f0*/  UISETP.NE.U32.AND UP0, UPT, UR8, URZ, UPT ;  /* 0x000000ff0800728c */ /* 0x004fc8000bf05070 */
[----:B------:R-:W-:-:S09]  /*0200*/  UISETP.NE.AND.EX UP0, UPT, UR9, URZ, UPT, UP0 ;  /* 0x000000ff0900728c */ /* 0x000fd2000bf05300 */
[----:B------:R-:W-:Y:S05]  /*0210*/  BRA.U !UP0, `(.L_x_3) ;  /* 0x00000001080c7547 */ /* 0x000fea000b800000 */
[----:B-1----:R-:W1:Y:S02]  /*0220*/  LDC.64 R2, c[0x0][0x8a8] ;  /* 0x00022a00ff027b82 */ /* 0x002e640000000a00 */
[----:B-1----:R2:W5:Y:S01]  /*0230*/  LDG.E R47, desc[UR46][R2.64] ;  /* 0x0000002e022f7981 */ /* 0x002562000c1e1900 */
[----:B------:R-:W-:Y:S05]  /*0240*/  BRA `(.L_x_2) ;  /* 0x0000000000087947 */ /* 0x000fea0003800000 */
.L_x_3:
[----:B------:R-:W2:Y:S02]  /*0250*/  LDCU UR8, c[0x0][0x8a0] ;  /* 0x00011400ff0877ac */ /* 0x000ea40008000800 */
[----:B--2---:R-:W-:Y:S02]  /*0260*/  MOV R47, UR8 ;  /* 0x00000008002f7c02 */ /* 0x004fe40008000f00 */
.L_x_2:
[----:B------:R-:W-:Y:S01]  /*0270*/  IMAD.U32 R0, RZ, RZ, UR10 ;  /* 0x0000000aff007e24 */ /* 0x000fe2000f8e00ff */
[----:B------:R-:W-:Y:S04]  /*0280*/  BSSY.RECONVERGENT B0, `(.L_x_4) ;  /* 0x000000c000007945 */ /* 0x000fe80003800200 */
[C---:B------:R-:W-:Y:S02]  /*0290*/  ISETP.NE.OR P2, PT, R0.reuse, 0x1, !P1 ;  /* 0x000000010000780c */ /* 0x040fe40004f45670 */
[----:B------:R-:W-:-:S11]  /*02a0*/  ISETP.NE.OR P0, PT, R0, 0x3, !P1 ;  /* 0x000000030000780c */ /* 0x000fd60004f05670 */
[----:B------:R-:W-:Y:S05]  /*02b0*/  @P2 BRA `(.L_x_5) ;  /* 0x0000000000202947 */ /* 0x000fea0003800000 */
[----:B------:R-:W3:Y:S02]  /*02c0*/  LDCU.64 UR8, c[0x0][0x348] ;  /* 0x00006900ff0877ac */ /* 0x000ee40008000a00 */
[----:B---3--:R-:W-:Y:S02]  /*02d0*/  UIADD3 UR12, UP1, UPT, UR8, 0x80, URZ ;  /* 0x00000080080c7890 */ /* 0x008fe4000ff3e0ff */
[----:B------:R-:W-:Y:S02]  /*02e0*/  UIADD3 UR8, UP0, UPT, UR8, 0x180, URZ ;  /* 0x0000018008087890 */ /* 0x000fe4000ff1e0ff */
[----:B------:R-:W-:Y:S02]  /*02f0*/  UIADD3.X UR13, UPT, UPT, URZ, UR9, URZ, UP1, !UPT ;  /* 0x00000009ff0d7290 */ /* 0x000fe40008ffe4ff */
[----:B------:R-:W-:-:S07]  /*0300*/  UIADD3.X UR9, UPT, UPT, URZ, UR9, URZ, UP0, !UPT ;  /* 0x00000009ff097290 */ /* 0x000fce00087fe4ff */
[----:B------:R3:W-:Y:S02]  /*0310*/  UTMACCTL.PF [UR12] ;  /* 0x000000000c0079b9 */ /* 0x0007e40008040000 */
[----:B------:R3:W-:Y:S02]  /*0320*/  UTMACCTL.PF [UR8] ;  /* 0x00000000080079b9 */ /* 0x0007e40008040000 */
[----:B---3--:R-:W-:Y:S01]  /*0330*/  NOP ;  /* 0x0000000000007918 */ /* 0x008fe20000000000 */
.L_x_5:
[----:B------:R-:W-:Y:S05]  /*0340*/  BSYNC.RECONVERGENT B0 ;  /* 0x0000000000007941 */ /* 0x000fea0003800200 */
.L_x_4:
[----:B------:R-:W-:Y:S04]  /*0350*/  BSSY.RECONVERGENT B0, `(.L_x_6) ;  /* 0x000000a000007945 */ /* 0x000fe80003800200 */
        /* <DEDUP_REMOVED lines=9> */
.L_x_7:
[----:B------:R-:W-:Y:S05]  /*03f0*/  BSYNC.RECONVERGENT B0 ;  /* 0x0000000000007941 */ /* 0x000fea0003800200 */
.L_x_6:
[----:B------:R-:W3:Y:S01]  /*0400*/  LDCU.64 UR8, c[0x0][0x888] ;  /* 0x00011100ff0877ac */ /* 0x000ee20008000a00 */
[----:B------:R-:W-:Y:S02]  /*0410*/  UISETP.EQ.U32.AND UP1, UPT, UR6, URZ, UPT ;  /* 0x000000ff0600728c */ /* 0x000fe4000bf22070 */
[----:B------:R-:W-:Y:S02]  /*0420*/  UPLOP3.LUT UP5, UPT, UPT, UPT, UPT, 0x80, 0x8 ;  /* 0x000000000008789c */ /* 0x000fe40003faf070 */
[----:B---3--:R-:W-:-:S04]  /*0430*/  UISETP.NE.U32.AND UP0, UPT, UR8, URZ, UPT ;  /* 0x000000ff0800728c */ /* 0x008fc8000bf05070 */
[----:B------:R-:W-:-:S04]  /*0440*/  UISETP.NE.AND.EX UP0, UPT, UR9, URZ, UPT, UP0 ;  /* 0x000000ff0900728c */ /* 0x000fc8000bf05300 */
[----:B------:R-:W-:-:S04]  /*0450*/  UISETP.EQ.OR.EX UP2, UPT, UR7, URZ, !UP0, UP1 ;  /* 0x000000ff0700728c */ /* 0x000fc8000c742710 */
[----:B------:R-:W-:-:S05]  /*0460*/  UP2UR UR53, UPR, URZ, 0x4 ;  /* 0x00000004ff357883 */ /* 0x000fca0008000000 */
[----:B------:R-:W-:Y:S07]  /*0470*/  BRA.U !UP2, `(.L_x_8) ;  /* 0x000000010a207547 */ /* 0x000fee000b800000 */
[----:B------:R-:W-:Y:S01]  /*0480*/  UISETP.NE.U32.AND UP2, UPT, UR6, URZ, UPT ;  /* 0x000000ff0600728c */ /* 0x000fe2000bf45070 */
[----:B-----5:R-:W-:Y:S01]  /*0490*/  FSETP.NEU.AND P0, PT, R49, RZ, PT ;  /* 0x000000ff3100720b */ /* 0x020fe20003f0d000 */
[----:B------:R-:W-:Y:S02]  /*04a0*/  USEL UR6, URZ, 0xffffffff, UP0 ;  /* 0xffffffffff067887 */ /* 0x000fe40008000000 */
[----:B------:R-:W-:-:S10]  /*04b0*/  UISETP.NE.AND.EX UP2, UPT, UR7, URZ, UPT, UP2 ;  /* 0x000000ff0700728c */ /* 0x000fd4000bf45320 */
[----:B------:R-:W-:Y:S01]  /*04c0*/  VOTEU.ANY UP1, P0 ;  /* 0x0000000000ff7886 */ /* 0x000fe20000020100 */
[----:B------:R-:W-:-:S04]  /*04d0*/  @!UP2 USEL UR6, URZ, 0xffffffff, UP1 ;  /* 0xffffffffff06a887 */ /* 0x000fc80008800000 */
[----:B------:R-:W-:-:S04]  /*04e0*/  ULOP3.LUT UR6, UR6, 0x1, URZ, 0xc0, !UPT ;  /* 0x0000000106067892 */ /* 0x000fc8000f8ec0ff */
[----:B------:R-:W-:-:S11]  /*04f0*/  UISETP.NE.U32.AND UP5, UPT, UR6, 0x1, UPT ;  /* 0x000000010600788c */ /* 0x000fd6000bfa5070 */
.L_x_8:
[----:B------:R-:W3:Y:S01]  /*0500*/  SHFL.IDX PT, R0, R96, RZ, 0x1f ;  /* 0x00001fff60007589 */ /* 0x000ee200000e0000 */
[----:B------:R-:W-:-:S04]  /*0510*/  UISETP.NE.AND UP1, UPT, UR10, 0x2, UPT ;  /* 0x000000020a00788c */ /* 0x000fc8000bf25270 */
[----:B------:R-:W-:Y:S02]  /*0520*/  UISETP.EQ.AND UP2, UPT, UR5, URZ, !UP1 ;  /* 0x000000ff0500728c */ /* 0x000fe4000cf42270 */
[----:B------:R-:W-:-:S04]  /*0530*/  USEL UR7, URZ, 0x1, UP1 ;  /* 0x00000001ff077887 */ /* 0x000fc80008800000 */
[----:B------:R-:W-:Y:S02]  /*0540*/  PLOP3.LUT P5, PT, P1, PT, UP2, 0x80, 0x8 ;  /* 0x000000000008781c */ /* 0x000fe40000faf028 */
[----:B---3--:R-:W-:-:S13]  /*0550*/  ISETP.NE.AND P0, PT, R0, RZ, PT ;  /* 0x000000ff0000720c */ /* 0x008fda0003f05270 */
[----:B------:R-:W-:Y:S05]  /*0560*/  @P0 BRA `(.L_x_9) ;  /* 0x0000000000800947 */ /* 0x000fea0003800000 */
[----:B------:R-:W-:Y:S01]  /*0570*/  ELECT P0, URZ, PT ;  /* 0x0000000000ff782f */ /* 0x000fe20003800000 */
[----:B------:R-:W-:-:S12]  /*0580*/  BSSY.RECONVERGENT B0, `(.L_x_9) ;  /* 0x000001e000007945 */ /* 0x000fd80003800200 */
[----:B------:R-:W-:Y:S05]  /*0590*/  @!P0 BRA `(.L_x_10) ;  /* 0x0000000000708947 */ /* 0x000fea0003800000 */
[----:B------:R-:W-:Y:S01]  /*05a0*/  UMOV UR8, 0x400 ;  /* 0x0000040000087882 */ /* 0x000fe20000000000 */
[----:B------:R-:W-:Y:S01]  /*05b0*/  UMOV UR6, 0x1 ;  /* 0x0000000100067882 */ /* 0x000fe20000000000 */
[----:B------:R-:W-:Y:S02]  /*05c0*/  ULEA UR8, UR37, UR8, 0x18 ;  /* 0x0000000825087291 */ /* 0x000fe4000f8ec0ff */
[----:B------:R-:W-:-:S04]  /*05d0*/  UIADD3 UR12, UPT, UPT, -UR6, 0x100000, URZ ;  /* 0x00100000060c7890 */ /* 0x000fc8000fffe1ff */
[----:B------:R-:W-:Y:S02]  /*05e0*/  USHF.L.U32 UR13, UR12, 0xb, URZ ;  /* 0x0000000b0c0d7899 */ /* 0x000fe400080006ff */
[----:B------:R-:W-:Y:S01]  /*05f0*/  USHF.L.U32 UR12, UR12, 0x1, URZ ;  /* 0x000000010c0c7899 */ /* 0x000fe200080006ff */
[----:B------:R-:W3:Y:S11]  /*0600*/  FENCE.VIEW.ASYNC.S ;  /* 0x00000000000073c6 */ /* 0x000ef60000000000 */
[----:B---3--:R3:W4:Y:S01]  /*0610*/  SYNCS.EXCH.64 URZ, [UR8], UR12 ;  /* 0x0000000c08ff75b2 */ /* 0x0087220008000100 */
[----:B------:R3:W1:Y:S01]  /*0620*/  SYNCS.EXCH.64 URZ, [UR8+0x50], UR12 ;  /* 0x0000500c08ff75b2 */ /* 0x0006620008000100 */
        /* <DEDUP_REMOVED lines=17> */
[----:B------:R3:W1:Y:S02]  /*0740*/  SYNCS.EXCH.64 URZ, [UR8+0x98], UR12 ;  /* 0x0000980c08ff75b2 */ /* 0x0006640008000100 */
[----:B---3--:R-:W-:Y:S01]  /*0750*/  NOP ;  /* 0x0000000000007918 */ /* 0x008fe20000000000 */
.L_x_10:
[----:B------:R-:W-:Y:S05]  /*0760*/  BSYNC.RECONVERGENT B0 ;  /* 0x0000000000007941 */ /* 0x000fea0003800200 */
.L_x_9:
[----:B------:R-:W3:Y:S01]  /*0770*/  SHFL.IDX PT, R0, R96, RZ, 0x1f ;  /* 0x00001fff60007589 */ /* 0x000ee200000e0000 */
[----:B------:R-:W-:Y:S01]  /*0780*/  NOP ;  /* 0x0000000000007918 */ /* 0x000fe20000000000 */
[----:B---3--:R-:W-:-:S13]  /*0790*/  ISETP.NE.AND P0, PT, R0, 0x1, PT ;  /* 0x000000010000780c */ /* 0x008fda0003f05270 */
[----:B------:R-:W-:Y:S05]  /*07a0*/  @P0 BRA `(.L_x_11) ;  /* 0x00000000004c0947 */ /* 0x000fea0003800000 */
[----:B------:R-:W-:Y:S01]  /*07b0*/  UMOV UR9, 0x400 ;  /* 0x0000040000097882 */ /* 0x000fe20000000000 */
[----:B------:R-:W-:Y:S01]  /*07c0*/  UMOV UR8, 0x20 ;  /* 0x0000002000087882 */ /* 0x000fe20000000000 */
[----:B------:R-:W-:Y:S01]  /*07d0*/  UMOV UR6, 0x80 ;  /* 0x0000008000067882 */ /* 0x000fe20000000000 */
[----:B------:R-:W-:Y:S02]  /*07e0*/  ULEA UR9, UR37, UR9, 0x18 ;  /* 0x0000000925097291 */ /* 0x000fe4000f8ec0ff */
[----:B------:R-:W-:-:S04]  /*07f0*/  UIADD3 UR12, UPT, UPT, -UR8, 0x100000, URZ ;  /* 0x00100000080c7890 */ /* 0x000fc8000fffe1ff */
[----:B------:R-:W-:Y:S02]  /*0800*/  USHF.L.U32 UR13, UR12, 0xb, URZ ;  /* 0x0000000b0c0d7899 */ /* 0x000fe400080006ff */
[----:B------:R-:W-:Y:S02]  /*0810*/  USHF.L.U32 UR12, UR12, 0x1, URZ ;  /* 0x000000010c0c7899 */ /* 0x000fe400080006ff */
[----:B------:R-:W-:-:S04]  /*0820*/  UIADD3 UR14, UPT, UPT, -UR6, 0x100000, URZ ;  /* 0x00100000060e7890 */ /* 0x000fc8000fffe1ff */
[----:B------:R-:W-:Y:S02]  /*0830*/  USHF.L.U32 UR15, UR14, 0xb, URZ ;  /* 0x0000000b0e0f7899 */ /* 0x000fe400080006ff */
[----:B------:R-:W-:Y:S01]  /*0840*/  USHF.L.U32 UR14, UR14, 0x1, URZ ;  /* 0x000000010e0e7899 */ /* 0x000fe200080006ff */
[----:B------:R-:W-:Y:S01]  /*0850*/  ELECT P0, URZ, PT ;  /* 0x0000000000ff782f */ /* 0x000fe20003800000 */
[----:B------:R-:W3:Y:S02]  /*0860*/  FENCE.VIEW.ASYNC.S ;  /* 0x00000000000073c6 */ /* 0x000ee40000000000 */
[----:B---3--:R3:W1:Y:S08]  /*0870*/  SYNCS.EXCH.64 URZ, [UR9+0xa0], UR12 ;  /* 0x0000a00c09ff75b2 */ /* 0x0086700008000100 */
[----:B------:R3:W1:Y:S01]  /*0880*/  SYNCS.EXCH.64 URZ, [UR9+0xb8], UR14 ;  /* 0x0000b80e09ff75b2 */ /* 0x0006620008000100 */
[----:B------:R3:W1:Y:S01]  /*0890*/  SYNCS.EXCH.64 URZ, [UR9+0xa8], UR12 ;  /* 0x0000a80c09ff75b2 */ /* 0x0006620008000100 */
[----:B------:R3:W1:Y:S01]  /*08a0*/  SYNCS.EXCH.64 URZ, [UR9+0xc0], UR14 ;  /* 0x0000c00e09ff75b2 */ /* 0x0006620008000100 */
[----:B------:R3:W1:Y:S01]  /*08b0*/  SYNCS.EXCH.64 URZ, [UR9+0xb0], UR12 ;  /* 0x0000b00c09ff75b2 */ /* 0x0006620008000100 */
[----:B------:R3:W1:Y:S01]  /*08c0*/  SYNCS.EXCH.64 URZ, [UR9+0xc8], UR14 ;  /* 0x0000c80e09ff75b2 */ /* 0x0006620008000100 */
[----:B------:R-:W-:Y:S01]  /*08d0*/  NOP ;  /* 0x0000000000007918 */ /* 0x000fe20000000000 */
.L_x_11:
[----:B------:R-:W2:Y:S01]  /*08e0*/  SHFL.IDX PT, R0, R96, RZ, 0x1f ;  /* 0x00001fff60007589 */ /* 0x000ea200000e0000 */
[----:B------:R-:W-:Y:S01]  /*08f0*/  NOP ;  /* 0x0000000000007918 */ /* 0x000fe20000000000 */
[----:B--2---:R-:W-:-:S13]  /*0900*/  ISETP.NE.AND P0, PT, R0, 0x3, PT ;  /* 0x000000030000780c */ /* 0x004fda0003f05270 */
[----:B------:R-:W-:Y:S05]  /*0910*/  @P0 BRA `(.L_x_12) ;  /* 0x00000000002c0947 */ /* 0x000fea0003800000 */
[----:B------:R-:W-:Y:S01]  /*0920*/  UMOV UR8, 0x400 ;  /* 0x0000040000087882 */ /* 0x000fe20000000000 */
[----:B------:R-:W-:Y:S01]  /*0930*/  UMOV UR6, 0x20 ;  /* 0x0000002000067882 */ /* 0x000fe20000000000 */
[----:B------:R-:W-:Y:S02]  /*0940*/  ULEA UR8, UR37, UR8, 0x18 ;  /* 0x0000000825087291 */ /* 0x000fe4000f8ec0ff */
[----:B---3--:R-:W-:-:S04]  /*0950*/  UIADD3 UR12, UPT, UPT, -UR6, 0x100000, URZ ;  /* 0x00100000060c7890 */ /* 0x008fc8000fffe1ff */
[----:B------:R-:W-:Y:S02]  /*0960*/  USHF.L.U32 UR13, UR12, 0xb, URZ ;  /* 0x0000000b0c0d7899 */ /* 0x000fe400080006ff */
[----:B------:R-:W-:Y:S01]  /*0970*/  USHF.L.U32 UR12, UR12, 0x1, URZ ;  /* 0x000000010c0c7899 */ /* 0x000fe200080006ff */
[----:B------:R-:W-:Y:S01]  /*0980*/  ELECT P0, URZ, PT ;  /* 0x0000000000ff782f */ /* 0x000fe20003800000 */
[----:B------:R-:W2:Y:S10]  /*0990*/  FENCE.VIEW.ASYNC.S ;  /* 0x00000000000073c6 */ /* 0x000eb40000000000 */
[----:B--2---:R2:W3:Y:S01]  /*09a0*/  SYNCS.EXCH.64 URZ, [UR8+0xd0], UR12 ;  /* 0x0000d00c08ff75b2 */ /* 0x0044e20008000100 */
[----:B------:R2:W1:Y:S01]  /*09b0*/  SYNCS.EXCH.64 URZ, [UR8+0xd8], UR12 ;  /* 0x0000d80c08ff75b2 */ /* 0x0004620008000100 */
[----:B------:R-:W-:Y:S01]  /*09c0*/  NOP ;  /* 0x0000000000007918 */ /* 0x000fe20000000000 */
.L_x_12:
[----:B------:R-:W4:Y:S01]  /*09d0*/  SHFL.IDX PT, R0, R96, RZ, 0x1f ;  /* 0x00001fff60007589 */ /* 0x000f2200000e0000 */
[----:B------:R-:W-:Y:S01]  /*09e0*/  NOP ;  /* 0x0000000000007918 */ /* 0x000fe20000000000 */
[----:B----4-:R-:W-:-:S13]  /*09f0*/  ISETP.NE.AND P0, PT, R0, 0x4, PT ;  /* 0x000000040000780c */ /* 0x010fda0003f05270 */
[----:B------:R-:W-:Y:S05]  /*0a00*/  @P0 BRA `(.L_x_13) ;  /* 0x0000000000480947 */ /* 0x000fea0003800000 */
[----:B---3--:R-:W-:Y:S01]  /*0a10*/  UMOV UR9, 0x1e0 ;  /* 0x000001e000097882 */ /* 0x008fe20000000000 */
[----:B--2---:R-:W-:Y:S01]  /*0a20*/  UMOV UR8, 0x400 ;  /* 0x0000040000087882 */ /* 0x004fe20000000000 */
[----:B------:R-:W-:Y:S01]  /*0a30*/  USEL UR9, UR9, 0x1a0, UP5 ;  /* 0x000001a009097887 */ /* 0x000fe2000a800000 */
        /* <DEDUP_REMOVED lines=9> */
[----:B------:R-:W2:Y:S02]  /*0ad0*/  FENCE.VIEW.ASYNC.S ;  /* 0x00000000000073c6 */ /* 0x000ea40000000000 */
[----:B--2---:R4:W2:Y:S08]  /*0ae0*/  SYNCS.EXCH.64 URZ, [UR8+0xe0], UR12 ;  /* 0x0000e00c08ff75b2 */ /* 0x0048b00008000100 */
[----:B------:R4:W3:Y:S01]  /*0af0*/  SYNCS.EXCH.64 URZ, [UR8+0xf0], UR14 ;  /* 0x0000f00e08ff75b2 */ /* 0x0008e20008000100 */
[----:B------:R4:W1:Y:S01]  /*0b00*/  SYNCS.EXCH.64 URZ, [UR8+0xe8], UR12 ;  /* 0x0000e80c08ff75b2 */ /* 0x0008620008000100 */
[----:B------:R4:W1:Y:S02]  /*0b10*/  SYNCS.EXCH.64 URZ, [UR8+0xf8], UR14 ;  /* 0x0000f80e08ff75b2 */ /* 0x0008640008000100 */
[----:B----4-:R-:W-:Y:S01]  /*0b20*/  NOP ;  /* 0x0000000000007918 */ /* 0x010fe20000000000 */
.L_x_13:
[----:B------:R-:W4:Y:S01]  /*0b30*/  SHFL.IDX PT, R0, R96, RZ, 0x1f ;  /* 0x00001fff60007589 */ /* 0x000f2200000e0000 */
[----:B------:R-:W-:Y:S01]  /*0b40*/  NOP ;  /* 0x0000000000007918 */ /* 0x000fe20000000000 */
[----:B----4-:R-:W-:-:S13]  /*0b50*/  ISETP.NE.AND P0, PT, R0, 0x5, PT ;  /* 0x000000050000780c */ /* 0x010fda0003f05270 */
[----:B------:R-:W-:Y:S05]  /*0b60*/  @P0 BRA `(.L_x_14) ;  /* 0x0000000000540947 */ /* 0x000fea0003800000 */
[----:B---3--:R-:W-:Y:S01]  /*0b70*/  UMOV UR9, 0x400 ;  /* 0x0000040000097882 */ /* 0x008fe20000000000 */
[----:B--2---:R-:W-:Y:S01]  /*0b80*/  UMOV UR8, 0x1 ;  /* 0x0000000100087882 */ /* 0x004fe20000000000 */
        /* <DEDUP_REMOVED lines=13> */
[----:B------:R4:W1:Y:S01]  /*0c60*/  SYNCS.EXCH.64 URZ, [UR9+0x128], UR14 ;  /* 0x0001280e09ff75b2 */ /* 0x0008620008000100 */
[----:B------:R4:W1:Y:S01]  /*0c70*/  SYNCS.EXCH.64 URZ, [UR9+0x110], UR12 ;  /* 0x0001100c09ff75b2 */ /* 0x0008620008000100 */
[----:B------:R4:W1:Y:S01]  /*0c80*/  SYNCS.EXCH.64 URZ, [UR9+0x130], UR14 ;  /* 0x0001300e09ff75b2 */ /* 0x0008620008000100 */
[----:B------:R4:W1:Y:S01]  /*0c90*/  SYNCS.EXCH.64 URZ, [UR9+0x118], UR12 ;  /* 0x0001180c09ff75b2 */ /* 0x0008620008000100 */
[----:B------:R4:W1:Y:S02]  /*0ca0*/  SYNCS.EXCH.64 URZ, [UR9+0x138], UR14 ;  /* 0x0001380e09ff75b2 */ /* 0x0008640008000100 */
[----:B----4-:R-:W-:Y:S01]  /*0cb0*/  NOP ;  /* 0x0000000000007918 */ /* 0x010fe20000000000 */
.L_x_14:
[----:B------:R-:W4:Y:S01]  /*0cc0*/  SHFL.IDX PT, R0, R96, RZ, 0x1f ;  /* 0x00001fff60007589 */ /* 0x000f2200000e0000 */
[----:B------:R-:W-:Y:S01]  /*0cd0*/  ISETP.NE.OR P1, PT, RZ, UR10, !P1 ;  /* 0x0000000aff007c0c */ /* 0x000fe2000cf25670 */
[----:B------:R-:W-:Y:S01]  /*0ce0*/  NOP ;  /* 0x0000000000007918 */ /* 0x000fe20000000000 */
[----:B----4-:R-:W-:-:S13]  /*0cf0*/  ISETP.NE.AND P0, PT, R0, 0x3, PT ;  /* 0x000000030000780c */ /* 0x010fda0003f05270 */
[----:B------:R-:W-:Y:S05]  /*0d00*/  @P0 BRA `(.L_x_15) ;  /* 0x0000000000340947 */ /* 0x000fea0003800000 */
[----:B--2---:R-:W-:Y:S01]  /*0d10*/  UMOV UR8, 0x400 ;  /* 0x0000040000087882 */ /* 0x004fe20000000000 */
[----:B------:R-:W-:Y:S01]  /*0d20*/  UMOV UR6, 0x20 ;  /* 0x0000002000067882 */ /* 0x000fe20000000000 */
[----:B------:R-:W-:Y:S02]  /*0d30*/  ULEA UR8, UR37, UR8, 0x18 ;  /* 0x0000000825087291 */ /* 0x000fe4000f8ec0ff */
[----:B---3--:R-:W-:-:S04]  /*0d40*/  UIADD3 UR12, UPT, UPT, -UR6, 0x100000, URZ ;  /* 0x00100000060c7890 */ /* 0x008fc8000fffe1ff */
[----:B------:R-:W-:Y:S02]  /*0d50*/  USHF.L.U32 UR13, UR12, 0xb, URZ ;  /* 0x0000000b0c0d7899 */ /* 0x000fe400080006ff */
[----:B------:R-:W-:Y:S01]  /*0d60*/  USHF.L.U32 UR12, UR12, 0x1, URZ ;  /* 0x000000010c0c7899 */ /* 0x000fe200080006ff */
[----:B------:R-:W-:Y:S01]  /*0d70*/  ELECT P0, URZ, PT ;  /* 0x0000000000ff782f */ /* 0x000fe20003800000 */
[----:B------:R-:W2:Y:S10]  /*0d80*/  FENCE.VIEW.ASYNC.S ;  /* 0x00000000000073c6 */ /* 0x000eb40000000000 */
[----:B--2---:R4:W2:Y:S01]  /*0d90*/  SYNCS.EXCH.64 URZ, [UR8+0x140], UR12 ;  /* 0x0001400c08ff75b2 */ /* 0x0048a20008000100 */
[----:B------:R4:W3:Y:S01]  /*0da0*/  SYNCS.EXCH.64 URZ, [UR8+0x150], UR12 ;  /* 0x0001500c08ff75b2 */ /* 0x0008e20008000100 */
[----:B------:R4:W1:Y:S01]  /*0db0*/  SYNCS.EXCH.64 URZ, [UR8+0x148], UR12 ;  /* 0x0001480c08ff75b2 */ /* 0x0008620008000100 */
[----:B------:R4:W1:Y:S02]  /*0dc0*/  SYNCS.EXCH.64 URZ, [UR8+0x158], UR12 ;  /* 0x0001580c08ff75b2 */ /* 0x0008640008000100 */
[----:B----4-:R-:W-:Y:S01]  /*0dd0*/  NOP ;  /* 0x0000000000007918 */ /* 0x010fe20000000000 */
.L_x_15:
[----:B------:R-:W-:Y:S01]  /*0de0*/  VOTEU.ALL UP1, P1 ;  /* 0x0000000000ff7886 */ /* 0x000fe20000820000 */
[----:B--2---:R-:W2:Y:S01]  /*0df0*/  LDCU UR8, c[0x0][0x36c] ;  /* 0x00006d80ff0877ac */ /* 0x004ea20008000800 */
[----:B------:R-:W-:Y:S01]  /*0e00*/  NOP ;  /* 0x0000000000007918 */ /* 0x000fe20000000000 */
[----:B------:R-:W-:Y:S01]  /*0e10*/  LOP3.LUT R10, R97, 0x1f, RZ, 0xc0, !PT ;  /* 0x0000001f610a7812 */ /* 0x000fe200078ec0ff */
[----:B---3--:R-:W-:Y:S01]  /*0e20*/  UMOV UR12, 0x20 ;  /* 0x00000020000c7882 */ /* 0x008fe20000000000 */
[----:B------:R-:W-:Y:S01]  /*0e30*/  @!UP1 UMOV UR6, 0x400 ;  /* 0x0000040000069882 */ /* 0x000fe20000000000 */
[----:B------:R-:W-:-:S04]  /*0e40*/  @!UP1 UIADD3 UR12, UPT, UPT, -UR12, 0x100000, URZ ;  /* 0x001000000c0c9890 */ /* 0x000fc8000fffe1ff */
[----:B------:R-:W-:Y:S02]  /*0e50*/  @!UP1 USHF.L.U32 UR13, UR12, 0xb, URZ ;  /* 0x0000000b0c0d9899 */ /* 0x000fe400080006ff */
[----:B------:R-:W-:Y:S02]  /*0e60*/  @!UP1 USHF.L.U32 UR12, UR12, 0x1, URZ ;  /* 0x000000010c0c9899 */ /* 0x000fe400080006ff */
[----:B------:R-:W-:Y:S01]  /*0e70*/  @!UP1 ULEA UR6, UR37, UR6, 0x18 ;  /* 0x0000000625069291 */ /* 0x000fe2000f8ec0ff */
[----:B------:R-:W-:Y:S01]  /*0e80*/  VOTEU.ALL UP1, P1 ;  /* 0x0000000000ff7886 */ /* 0x000fe20000820000 */
[----:B------:R-:W-:Y:S01]  /*0e90*/  UISETP.NE.AND UP4, UPT, UR10, URZ, UPT ;  /* 0x000000ff0a00728c */ /* 0x000fe2000bf85270 */
[----:B------:R-:W3:Y:S09]  /*0ea0*/  FENCE.VIEW.ASYNC.S ;  /* 0x00000000000073c6 */ /* 0x000ef20000000000 */
[----:B---3--:R3:W4:Y:S01]  /*0eb0*/  @!UP1 SYNCS.EXCH.64 URZ, [UR6+0x160], UR12 ;  /* 0x0001600c06ff95b2 */ /* 0x0087220008000100 */
[----:B--2---:R-:W-:-:S09]  /*0ec0*/  UISETP.EQ.U32.AND UP1, UPT, UR8, 0x1, UPT ;  /* 0x000000010800788c */ /* 0x004fd2000bf22070 */
[----:B------:R-:W-:Y:S05]  /*0ed0*/  BRA.U !UP1, `(.L_x_16) ;  /* 0x0000000109087547 */ /* 0x000fea000b800000 */
[----:B-1--4-:R-:W-:Y:S01]  /*0ee0*/  UCGABAR_ARV ;  /* 0x00000000000079c7 */ /* 0x012fe20008000000 */
[----:B------:R-:W-:Y:S05]  /*0ef0*/  BRA `(.L_x_17) ;  /* 0x0000000000047947 */ /* 0x000fea0003800000 */
.L_x_16:
[----:B-1--4-:R-:W-:Y:S01]  /*0f00*/  NOP ;  /* 0x0000000000007918 */ /* 0x012fe20000000000 */
.L_x_17:
[----:B------:R-:W1:Y:S01]  /*0f10*/  S2R R15, SR_CTAID.Y ;  /* 0x00000000000f7919 */ /* 0x000e620000002600 */
[----:B------:R-:W-:-:S05]  /*0f20*/  CS2R.32 R91, SR_CgaSize ;  /* 0x00000000005b7805 */ /* 0x000fca0000008a00 */
[----:B------:R-:W-:-:S05]  /*0f30*/  IMAD R91, R91, -0xa0, RZ ;  /* 0xffffff605b5b7824 */ /* 0x000fca00078e02ff */
[----:B---3--:R-:W-:-:S14]  /*0f40*/  R2UR UR6, R91 ;  /* 0x000000005b0672ca */ /* 0x008fdc00000e0000 */
[----:B------:R-:W2:Y:S01]  /*0f50*/  LDCU UR6, c[0x0][UR6+0x2b4] ;  /* 0x00005680060677ac */ /* 0x000ea20008000800 */
[----:B------:R-:W-:-:S05]  /*0f60*/  CS2R.32 R0, SR_CgaSize ;  /* 0x0000000000007805 */ /* 0x000fca0000008a00 */
[----:B------:R-:W-:-:S06]  /*0f70*/  IMAD R0, R0, -0xa0, RZ ;  /* 0xffffff6000007824 */ /* 0x000fcc00078e02ff */
[----:B------:R-:W3:Y:S01]  /*0f80*/  LDC R0, c[0x0][R0+0x2a4] ;  /* 0x0000a90000007b82 */ /* 0x000ee20000000800 */
[----:B------:R-:W-:Y:S01]  /*0f90*/  PRMT R8, RZ, 0x7610, R8 ;  /* 0x00007610ff087816 */ /* 0x000fe20000000008 */
[----:B------:R-:W4:Y:S01]  /*0fa0*/  S2R R9, SR_CTAID.X ;  /* 0x0000000000097919 */ /* 0x000f220000002500 */
[----:B------:R-:W-:-:S05]  /*0fb0*/  CS2R.32 R91, SR_CgaSize ;  /* 0x00000000005b7805 */ /* 0x000fca0000008a00 */
[----:B------:R-:W-:-:S05]  /*0fc0*/  IMAD R91, R91, -0xa0, RZ ;  /* 0xffffff605b5b7824 */ /* 0x000fca00078e02ff */
[----:B------:R-:W-:-:S14]  /*0fd0*/  R2UR UR8, R91 ;  /* 0x000000005b0872ca */ /* 0x000fdc00000e0000 */
[----:B------:R-:W3:Y:S01]  /*0fe0*/  LDCU UR8, c[0x0][UR8+0x2b0] ;  /* 0x00005600080877ac */ /* 0x000ee20008000800 */
[----:B------:R-:W-:Y:S01]  /*0ff0*/  UISETP.NE.AND UP2, UPT, UR10, 0x2, UPT ;  /* 0x000000020a00788c */ /* 0x000fe2000bf45270 */
[----:B------:R-:W2:Y:S01]  /*1000*/  LDC R11, c[0x0][0xb24] ;  /* 0x0002c900ff0b7b82 */ /* 0x000ea20000000800 */
[----:B------:R-:W-:-:S05]  /*1010*/  CS2R.32 R2, SR_CgaSize ;  /* 0x0000000000027805 */ /* 0x000fca0000008a00 */
[----:B------:R-:W-:-:S06]  /*1020*/  IMAD R2, R2, -0xa0, RZ ;  /* 0xffffff6002027824 */ /* 0x000fcc00078e02ff */
[----:B------:R-:W3:Y:S08]  /*1030*/  LDC R2, c[0x0][R2+0x2a0] ;  /* 0x0000a80002027b82 */ /* 0x000ef00000000800 */
[----:B------:R-:W3:Y:S01]  /*1040*/  LDC R40, c[0x0][0xb24] ;  /* 0x0002c900ff287b82 */ /* 0x000ee20000000800 */
[----:B-1----:R-:W-:-:S07]  /*1050*/  I2FP.F32.U32 R90, R15 ;  /* 0x0000000f005a7245 */ /* 0x002fce0000201000 */
[----:B------:R-:W1:Y:S01]  /*1060*/  S2UR UR36, SR_CTAID.Z ;  /* 0x00000000002479c3 */ /* 0x000e620000002700 */
[----:B--2---:R-:W-:Y:S01]  /*1070*/  ISETP.GE.AND P0, PT, R11, 0x1, PT ;  /* 0x000000010b00780c */ /* 0x004fe20003f06270 */
[----:B----4-:R-:W-:Y:S01]  /*1080*/  IMAD.MOV.U32 R14, RZ, RZ, R9 ;  /* 0x000000ffff0e7224 */ /* 0x010fe200078e0009 */
[----:B------:R-:W-:Y:S01]  /*1090*/  I2FP.F32.U32 R91, R9 ;  /* 0x00000009005b7245 */ /* 0x000fe20000201000 */
[----:B------:R-:W-:Y:S01]  /*10a0*/  FMUL R90, R90, UR6 ;  /* 0x000000065a5a7c20 */ /* 0x000fe20008400000 */
[----:B------:R-:W2:Y:S03]  /*10b0*/  LDCU UR6, c[0x0][0xb30] ;  /* 0x00016600ff0677ac */ /* 0x000ea60008000800 */
[----:B---3--:R-:W-:Y:S02]  /*10c0*/  FMUL R91, R91, UR8 ;  /* 0x000000085b5b7c20 */ /* 0x008fe40008400000 */
[----:B------:R-:W3:Y:S08]  /*10d0*/  F2I.U32.TRUNC.NTZ R90, R90 ;  /* 0x0000005a005a7305 */ /* 0x000ef0000020f000 */
[----:B------:R-:W4:Y:S01]  /*10e0*/  F2I.U32.TRUNC.NTZ R91, R91 ;  /* 0x0000005b005b7305 */ /* 0x000f22000020f000 */
[----:B--2---:R-:W-:Y:S01]  /*10f0*/  UISETP.NE.AND UP3, UPT, UR6, 0x1, UPT ;  /* 0x000000010600788c */ /* 0x004fe2000bf65270 */
[----:B---3--:R-:W-:-:S05]  /*1100*/  IADD3 R90, PT, PT, -R90, RZ, RZ ;  /* 0x000000ff5a5a7210 */ /* 0x008fca0007ffe1ff */
[----:B------:R-:W-:Y:S01]  /*1110*/  IMAD R90, R0, R90, R15 ;  /* 0x0000005a005a7224 */ /* 0x000fe200078e020f */
[----:B------:R-:W-:Y:S01]  /*1120*/  PRMT R0, RZ, 0x7610, R0 ;  /* 0x00007610ff007816 */ /* 0x000fe20000000000 */
[----:B----4-:R-:W-:-:S04]  /*1130*/  IMAD.MOV R91, RZ, RZ, -R91 ;  /* 0x000000ffff5b7224 */ /* 0x010fc800078e0a5b */
[----:B------:R-:W-:Y:S01]  /*1140*/  IMAD R91, R2, R91, R9 ;  /* 0x0000005b025b7224 */ /* 0x000fe200078e0209 */
[----:B-1----:R-:W-:Y:S06]  /*1150*/  BRA.U UP4, `(.L_x_18) ;  /* 0x0000000104247547 */ /* 0x002fec000b800000 */
[----:B------:R-:W-:Y:S01]  /*1160*/  ISETP.NE.AND P1, PT, R90, RZ, PT ;  /* 0x000000ff5a00720c */ /* 0x000fe20003f25270 */
[----:B------:R-:W-:Y:S01]  /*1170*/  IMAD.MOV.U32 R0, RZ, RZ, 0x3 ;  /* 0x00000003ff007424 */ /* 0x000fe200078e00ff */
[C---:B------:R-:W-:Y:S02]  /*1180*/  LOP3.LUT R2, R91.reuse, 0xfffffffe, RZ, 0xc0, !PT ;  /* 0xfffffffe5b027812 */ /* 0x040fe400078ec0ff */
[----:B------:R-:W-:Y:S02]  /*1190*/  ISETP.LT.U32.OR P1, PT, R91, 0x2, !P1 ;  /* 0x000000025b00780c */ /* 0x000fe40004f21470 */
[----:B------:R-:W-:Y:S02]  /*11a0*/  SHF.L.U32 R0, R0, R2, RZ ;  /* 0x0000000200007219 */ /* 0x000fe400000006ff */
[----:B------:R-:W-:Y:S02]  /*11b0*/  SEL R4, RZ, 0x1, !P1 ;  /* 0x00000001ff047807 */ /* 0x000fe40004800000 */
[----:B------:R-:W-:-:S05]  /*11c0*/  SEL R3, RZ, 0x2, !P1 ;  /* 0x00000002ff037807 */ /* 0x000fca0004800000 */
[----:B------:R-:W-:-:S05]  /*11d0*/  IMAD.IADD R3, R4, 0x1, R3 ;  /* 0x0000000104037824 */ /* 0x000fca00078e0203 */
[----:B------:R-:W-:Y:S02]  /*11e0*/  PRMT R8, R3, 0x7610, R8 ;  /* 0x0000761003087816 */ /* 0x000fe40000000008 */
.L_x_18:
[----:B------:R-:W-:Y:S05]  /*11f0*/  @!P0 BRA `(.L_x_19) ;  /* 0x0000000000b88947 */ /* 0x000fea0003800000 */
[----:B------:R-:W1:Y:S01]  /*1200*/  LDC.64 R4, c[0x0][0xb18] ;  /* 0x0002c600ff047b82 */ /* 0x000e620000000a00 */
[----:B------:R-:W-:-:S07]  /*1210*/  ISETP.NE.AND P0, PT, R11, 0x1, PT ;  /* 0x000000010b00780c */ /* 0x000fce0003f05270 */
[----:B------:R-:W2:Y:S08]  /*1220*/  LDC R14, c[0x0][0xb0c] ;  /* 0x0002c300ff0e7b82 */ /* 0x000eb00000000800 */
[----:B------:R-:W3:Y:S08]  /*1230*/  LDC R16, c[0x0][0x370] ;  /* 0x0000dc00ff107b82 */ /* 0x000ef00000000800 */
[----:B------:R-:W4:Y:S01]  /*1240*/  LDC R13, c[0x0][0x374] ;  /* 0x0000dd00ff0d7b82 */ /* 0x000f220000000800 */
[----:B-1----:R-:W-:-:S07]  /*1250*/  ISETP.NE.AND P1, PT, R4, 0x1, PT ;  /* 0x000000010400780c */ /* 0x002fce0003f25270 */
[----:B------:R-:W3:Y:S01]  /*1260*/  LDC.64 R6, c[0x0][0xb10] ;  /* 0x0002c400ff067b82 */ /* 0x000ee20000000a00 */
[----:B--2---:R-:W-:-:S07]  /*1270*/  ISETP.NE.AND P2, PT, R14, 0x1, PT ;  /* 0x000000010e00780c */ /* 0x004fce0003f45270 */
[----:B------:R-:W1:Y:S08]  /*1280*/  LDC R12, c[0x0][0xb20] ;  /* 0x0002c800ff0c7b82 */ /* 0x000e700000000800 */
[----:B------:R-:W2:Y:S01]  /*1290*/  LDC.64 R2, c[0x0][0xb28] ;  /* 0x0002ca00ff027b82 */ /* 0x000ea20000000a00 */
[----:B----4-:R-:W-:-:S04]  /*12a0*/  IMAD.HI.U32 R17, R13, R5, RZ ;  /* 0x000000050d117227 */ /* 0x010fc800078e00ff */
[----:B------:R-:W-:-:S04]  /*12b0*/  IMAD.HI.U32 R5, R15, R5, RZ ;  /* 0x000000050f057227 */ /* 0x000fc800078e00ff */
[----:B---3--:R-:W-:-:S05]  /*12c0*/  IMAD.HI.U32 R18, R16, R6, RZ ;  /* 0x0000000610127227 */ /* 0x008fca00078e00ff */
[-C--:B------:R-:W-:Y:S01]  /*12d0*/  @P2 SHF.R.U32.HI R16, RZ, R7.reuse, R18 ;  /* 0x00000007ff102219 */ /* 0x080fe20000011612 */
[----:B------:R-:W-:Y:S01]  /*12e0*/  IMAD.HI.U32 R18, R9, R6, RZ ;  /* 0x0000000609127227 */ /* 0x000fe200078e00ff */
[-C--:B-1----:R-:W-:Y:S02]  /*12f0*/  @P1 SHF.R.U32.HI R13, RZ, R12.reuse, R17 ;  /* 0x0000000cff0d1219 */ /* 0x082fe40000011611 */
[----:B------:R-:W-:Y:S02]  /*1300*/  SHF.R.U32.HI R5, RZ, R12, R5 ;  /* 0x0000000cff057219 */ /* 0x000fe40000011605 */
[----:B------:R-:W-:Y:S02]  /*1310*/  SHF.R.U32.HI R18, RZ, R7, R18 ;  /* 0x00000007ff127219 */ /* 0x000fe40000011612 */
[----:B------:R-:W-:Y:S01]  /*1320*/  SEL R5, R15, R5, !P1 ;  /* 0x000000050f057207 */ /* 0x000fe20004800000 */
[----:B--2---:R-:W-:Y:S01]  /*1330*/  IMAD.HI.U32 R17, R13, R2, RZ ;  /* 0x000000020d117227 */ /* 0x004fe200078e00ff */
[----:B------:R-:W-:-:S03]  /*1340*/  SEL R18, R9, R18, !P2 ;  /* 0x0000001209127207 */ /* 0x000fc60005000000 */
[----:B------:R-:W-:Y:S01]  /*1350*/  IMAD.HI.U32 R6, R16, R2, RZ ;  /* 0x0000000210067227 */ /* 0x000fe200078e00ff */
[----:B------:R-:W-:-:S04]  /*1360*/  @P0 SHF.R.U32.HI R13, RZ, R3, R17 ;  /* 0x00000003ff0d0219 */ /* 0x000fc80000011611 */
[----:B------:R-:W-:Y:S01]  /*1370*/  @P0 SHF.R.U32.HI R16, RZ, R3, R6 ;  /* 0x00000003ff100219 */ /* 0x000fe20000011606 */
[----:B------:R-:W-:-:S04]  /*1380*/  IMAD R13, R13, R11, RZ ;  /* 0x0000000b0d0d7224 */ /* 0x000fc800078e02ff */
[----:B------:R-:W-:Y:S01]  /*1390*/  IMAD R6, R16, R11, RZ ;  /* 0x0000000b10067224 */ /* 0x000fe200078e02ff */
[----:B------:R-:W-:-:S04]  /*13a0*/  ISETP.GE.AND P1, PT, R5, R13, PT ;  /* 0x0000000d0500720c */ /* 0x000fc80003f26270 */
[----:B------:R-:W-:Y:S01]  /*13b0*/  ISETP.GE.OR P1, PT, R18, R6, P1 ;  /* 0x000000061200720c */ /* 0x000fe20000f26670 */
[----:B------:R-:W-:-:S05]  /*13c0*/  IMAD.HI.U32 R6, R5, R2, RZ ;  /* 0x0000000205067227 */ /* 0x000fca00078e00ff */
[----:B------:R-:W-:-:S04]  /*13d0*/  SHF.R.U32.HI R6, RZ, R3, R6 ;  /* 0x00000003ff067219 */ /* 0x000fc80000011606 */
[----:B------:R-:W-:-:S03]  /*13e0*/  SEL R6, R5, R6, !P0 ;  /* 0x0000000605067207 */ /* 0x000fc60004000000 */
[----:B------:R-:W-:Y:S01]  /*13f0*/  @!P1 IMAD.HI.U32 R7, R18, R2, RZ ;  /* 0x0000000212079227 */ /* 0x000fe200078e00ff */
[----:B------:R-:W-:-:S04]  /*1400*/  IADD3 R2, PT, PT, -R6, RZ, RZ ;  /* 0x000000ff06027210 */ /* 0x000fc80007ffe1ff */
[----:B------:R-:W-:Y:S01]  /*1410*/  @!P1 SHF.R.U32.HI R3, RZ, R3, R7 ;  /* 0x00000003ff039219 */ /* 0x000fe20000011607 */
[----:B------:R-:W-:Y:S01]  /*1420*/  IMAD R2, R11, R2, R5 ;  /* 0x000000020b027224 */ /* 0x000fe200078e0205 */
[----:B------:R-:W-:Y:S02]  /*1430*/  IADD3 R7, PT, PT, -R5, RZ, RZ ;  /* 0x000000ff05077210 */ /* 0x000fe40007ffe1ff */
[----:B------:R-:W-:-:S03]  /*1440*/  @!P1 SEL R3, R18, R3, !P0 ;  /* 0x0000000312039207 */ /* 0x000fc60004000000 */
[----:B------:R-:W-:Y:S02]  /*1450*/  IMAD R7, R4, R7, R15 ;  /* 0x0000000704077224 */ /* 0x000fe400078e020f */
[--C-:B------:R-:W-:Y:S02]  /*1460*/  @!P1 IMAD.IADD R6, R6, 0x1, -R3.reuse ;  /* 0x0000000106069824 */ /* 0x100fe400078e0a03 */
[----:B------:R-:W-:Y:S01]  /*1470*/  @!P1 IMAD R3, R2, R16, R3 ;  /* 0x0000001002039224 */ /* 0x000fe200078e0203 */
[----:B------:R-:W-:Y:S01]  /*1480*/  IADD3 R2, PT, PT, -R18, RZ, RZ ;  /* 0x000000ff12027210 */ /* 0x000fe20007ffe1ff */
[----:B------:R-:W-:Y:S02]  /*1490*/  @!P1 IMAD R5, R6, R11, R18 ;  /* 0x0000000b06059224 */ /* 0x000fe400078e0212 */
[----:B------:R-:W-:Y:S02]  /*14a0*/  @!P1 IMAD.MOV.U32 R18, RZ, RZ, R3 ;  /* 0x000000ffff129224 */ /* 0x000fe400078e0003 */
[----:B------:R-:W-:-:S02]  /*14b0*/  IMAD R2, R14, R2, R9 ;  /* 0x000000020e027224 */ /* 0x000fc400078e0209 */
[----:B------:R-:W-:Y:S02]  /*14c0*/  IMAD R15, R5, R4, R7 ;  /* 0x00000004050f7224 */ /* 0x000fe400078e0207 */
[----:B------:R-:W-:Y:S02]  /*14d0*/  IMAD R14, R18, R14, R2 ;  /* 0x0000000e120e7224 */ /* 0x000fe400078e0202 */
.L_x_19:
[----:B------:R-:W-:Y:S05]  /*14e0*/  BRA.U UP3, `(.L_x_20) ;  /* 0x0000000103407547 */ /* 0x000fea000b800000 */
[----:B------:R-:W1:Y:S08]  /*14f0*/  LDC.64 R4, c[0x0][0xb10] ;  /* 0x0002c400ff047b82 */ /* 0x000e700000000a00 */
[----:B------:R-:W2:Y:S08]  /*1500*/  LDC.64 R2, c[0x0][0xb18] ;  /* 0x0002c600ff027b82 */ /* 0x000eb00000000a00 */
[----:B------:R-:W3:Y:S08]  /*1510*/  LDC R6, c[0x0][0xb20] ;  /* 0x0002c800ff067b82 */ /* 0x000ef00000000800 */
[----:B------:R-:W4:Y:S01]  /*1520*/  LDC R7, c[0x0][0xb0c] ;  /* 0x0002c300ff077b82 */ /* 0x000f220000000800 */
[----:B-1----:R-:W-:-:S05]  /*1530*/  IMAD.HI.U32 R4, R14, R4, RZ ;  /* 0x000000040e047227 */ /* 0x002fca00078e00ff */
[----:B------:R-:W-:Y:S01]  /*1540*/  SHF.R.U32.HI R4, RZ, R5, R4 ;  /* 0x00000005ff047219 */ /* 0x000fe20000011604 */
[----:B--2---:R-:W-:Y:S01]  /*1550*/  IMAD.HI.U32 R3, R15, R3, RZ ;  /* 0x000000030f037227 */ /* 0x004fe200078e00ff */
[----:B------:R-:W-:-:S04]  /*1560*/  ISETP.NE.AND P0, PT, R2, 0x1, PT ;  /* 0x000000010200780c */ /* 0x000fc80003f05270 */
[----:B---3--:R-:W-:-:S04]  /*1570*/  SHF.R.U32.HI R3, RZ, R6, R3 ;  /* 0x00000006ff037219 */ /* 0x008fc80000011603 */
[----:B------:R-:W-:Y:S02]  /*1580*/  SEL R3, R15, R3, !P0 ;  /* 0x000000030f037207 */ /* 0x000fe40004000000 */
[----:B----4-:R-:W-:-:S04]  /*1590*/  ISETP.NE.AND P1, PT, R7, 0x1, PT ;  /* 0x000000010700780c */ /* 0x010fc80003f25270 */
[----:B------:R-:W-:-:S05]  /*15a0*/  SEL R5, R14, R4, !P1 ;  /* 0x000000040e057207 */ /* 0x000fca0004800000 */
[----:B------:R-:W-:Y:S02]  /*15b0*/  IMAD.IADD R4, R3, 0x1, -R5 ;  /* 0x0000000103047824 */ /* 0x000fe400078e0a05 */
[----:B------:R-:W-:Y:S02]  /*15c0*/  IMAD.IADD R3, R5, 0x1, -R3 ;  /* 0x0000000105037824 */ /* 0x000fe400078e0a03 */
[----:B------:R-:W-:Y:S02]  /*15d0*/  IMAD R14, R4, R7, R14 ;  /* 0x00000007040e7224 */ /* 0x000fe400078e020e */
[----:B------:R-:W-:Y:S02]  /*15e0*/  IMAD R15, R3, R2, R15 ;  /* 0x00000002030f7224 */ /* 0x000fe400078e020f */
.L_x_20:
[----:B------:R-:W-:Y:S05]  /*15f0*/  BRA.U !UP1, `(.L_x_21) ;  /* 0x00000001090c7547 */ /* 0x000fea000b800000 */
[----:B------:R-:W-:Y:S01]  /*1600*/  UCGABAR_WAIT ;  /* 0x0000000000007dc7 */ /* 0x000fe20008000000 */
[----:B------:R-:W-:Y:S01]  /*1610*/  CCTL.IVALL ;  /* 0x00000000ff00798f */ /* 0x000fe20002000000 */
[----:B------:R-:W-:Y:S05]  /*1620*/  BRA `(.L_x_22) ;  /* 0x0000000000047947 */ /* 0x000fea0003800000 */
.L_x_21:
[----:B------:R-:W-:Y:S06]  /*1630*/  BAR.SYNC.DEFER_BLOCKING 0x0 ;  /* 0x0000000000007b1d */ /* 0x000fec0000010000 */
.L_x_22:
[----:B------:R-:W-:Y:S05]  /*1640*/  BRA.U UP2, `(.L_x_23) ;  /* 0x00000015028c7547 */ /* 0x000fea000b800000 */
[----:B------:R-:W1:Y:S01]  /*1650*/  LDCU UR15, c[0x0][0x38c] ;  /* 0x00007180ff0f77ac */ /* 0x000e620008000800 */
[----:B------:R-:W2:Y:S01]  /*1660*/  LDC R8, c[0x0][0x370] ;  /* 0x0000dc00ff087b82 */ /* 0x000ea20000000800 */
[C---:B------:R-:W-:Y:S01]  /*1670*/  IMAD.SHL.U32 R19, R9.reuse, 0x20, RZ ;  /* 0x0000002009137824 */ /* 0x040fe200078e00ff */
[----:B------:R-:W-:Y:S01]  /*1680*/  PLOP3.LUT P1, PT, PT, PT, UP5, 0x80, 0x8 ;  /* 0x000000000008781c */ /* 0x000fe20003f2f058 */
[----:B------:R-:W-:Y:S01]  /*1690*/  UISETP.NE.AND UP1, UPT, UR10, URZ, UPT ;  /* 0x000000ff0a00728c */ /* 0x000fe2000bf25270 */
[----:B------:R-:W-:Y:S01]  /*16a0*/  ISETP.NE.AND P4, PT, R10, RZ, P5 ;  /* 0x000000ff0a00720c */ /* 0x000fe20002f85270 */
[----:B------:R-:W-:Y:S01]  /*16b0*/  IMAD.SHL.U32 R18, R9, 0x80, RZ ;  /* 0x0000008009127824 */ /* 0x000fe200078e00ff */
[----:B------:R-:W-:Y:S01]  /*16c0*/  PLOP3.LUT P1, PT, P1, PT, PT, 0x8, 0x80 ;  /* 0x000000000080781c */ /* 0x000fe20000f2e170 */
[----:B------:R-:W-:Y:S01]  /*16d0*/  IMAD.MOV.U32 R17, RZ, RZ, 0x1 ;  /* 0x00000001ff117424 */ /* 0x000fe200078e00ff */
[----:B------:R-:W3:Y:S01]  /*16e0*/  LDC R0, c[0x0][0x374] ;  /* 0x0000dd00ff007b82 */ /* 0x000ee20000000800 */
[----:B------:R-:W-:Y:S01]  /*16f0*/  IMAD.MOV.U32 R16, RZ, RZ, RZ ;  /* 0x000000ffff107224 */ /* 0x000fe200078e00ff */
[----:B------:R-:W-:Y:S01]  /*1700*/  CS2R R12, SRZ ;  /* 0x00000000000c7805 */ /* 0x000fe2000001ff00 */
[----:B------:R-:W-:Y:S01]  /*1710*/  IMAD.MOV.U32 R11, RZ, RZ, 0x1 ;  /* 0x00000001ff0b7424 */ /* 0x000fe200078e00ff */
[----:B------:R-:W-:Y:S01]  /*1720*/  LOP3.LUT R19, R19, 0x20, RZ, 0xc0, !PT ;  /* 0x0000002013137812 */ /* 0x000fe200078ec0ff */
[----:B------:R-:W4:Y:S01]  /*1730*/  LDCU.64 UR24, c[0x0][0x348] ;  /* 0x00006900ff1877ac */ /* 0x000f220008000a00 */
[----:B-1----:R-:W-:-:S02]  /*1740*/  UIADD3 UR4, UPT, UPT, UR15, 0x3f, URZ ;  /* 0x0000003f0f047890 */ /* 0x002fc4000fffe0ff */
[----:B------:R-:W-:Y:S02]  /*1750*/  USEL UR7, UR7, 0x2, UP1 ;  /* 0x0000000207077887 */ /* 0x000fe40008800000 */
[----:B------:R-:W-:Y:S01]  /*1760*/  USHF.R.S32.HI UR22, URZ, 0x1f, UR4 ;  /* 0x0000001fff167899 */ /* 0x000fe20008011404 */
[----:B------:R-:W-:-:S03]  /*1770*/  UMOV UR13, URZ ;  /* 0x000000ff000d7c82 */ /* 0x000fc60008000000 */
[----:B------:R-:W-:Y:S02]  /*1780*/  ULEA.HI UR22, UR22, UR4, URZ, 0x6 ;  /* 0x0000000416167291 */ /* 0x000fe4000f8f30ff */
[----:B------:R-:W-:Y:S02]  /*1790*/  UIADD3 UR4, UPT, UPT, UR15, -0x1, URZ ;  /* 0xffffffff0f047890 */ /* 0x000fe4000fffe0ff */
[----:B------:R-:W-:Y:S02]  /*17a0*/  USHF.R.S32.HI UR22, URZ, 0x6, UR22 ;  /* 0x00000006ff167899 */ /* 0x000fe40008011416 */
[----:B------:R-:W-:Y:S02]  /*17b0*/  UISETP.GE.U32.AND UP2, UPT, UR4, -0x7f, UPT ;  /* 0xffffff810400788c */ /* 0x000fe4000bf46070 */
[----:B------:R-:W-:Y:S02]  /*17c0*/  UISETP.LT.U32.AND UP0, UPT, UR22, 0xa, UPT ;  /* 0x0000000a1600788c */ /* 0x000fe4000bf01070 */
[----:B------:R-:W-:-:S02]  /*17d0*/  UIADD3 UR15, UPT, UPT, UR15, 0x7e, URZ ;  /* 0x0000007e0f0f7890 */ /* 0x000fc4000fffe0ff */
[----:B------:R-:W-:-:S04]  /*17e0*/  USEL UR21, UR22, 0xa, UP0 ;  /* 0x0000000a16157887 */ /* 0x000fc80008000000 */
[----:B------:R-:W-:Y:S02]  /*17f0*/  UIADD3 UR6, UPT, UPT, UR21, -0x1, URZ ;  /* 0xffffffff15067890 */ /* 0x000fe4000fffe0ff */
[----:B------:R-:W-:Y:S02]  /*1800*/  @UP2 UIADD3 UR6, UPT, UPT, UR21, URZ, URZ ;  /* 0x000000ff15062290 */ /* 0x000fe4000fffe0ff */
[----:B------:R-:W-:Y:S02]  /*1810*/  UIADD3 UR14, UPT, UPT, UR22, -UR21, URZ ;  /* 0x80000015160e7290 */ /* 0x000fe4000fffe0ff */
[----:B------:R-:W-:Y:S02]  /*1820*/  UIADD3 UR5, UPT, UPT, UR6, 0x1, URZ ;  /* 0x0000000106057890 */ /* 0x000fe4000fffe0ff */
[----:B--2-4-:R-:W-:-:S12]  /*1830*/  UIADD3 UR6, UPT, UPT, -UR6, URZ, URZ ;  /* 0x000000ff06067290 */ /* 0x014fd8000fffe1ff */
.L_x_43:
[----:B------:R-:W-:Y:S01]  /*1840*/  UISETP.NE.AND UP0, UPT, UR37, URZ, UPT ;  /* 0x000000ff2500728c */ /* 0x000fe2000bf05270 */
[----:B------:R-:W1:Y:S08]  /*1850*/  S2UR UR37, SR_CgaCtaId ;  /* 0x00000000002579c3 */ /* 0x000e700000008800 */
[----:B------:R-:W-:Y:S05]  /*1860*/  BRA.U UP0, `(.L_x_24) ;  /* 0x0000000100347547 */ /* 0x000fea000b800000 */
[----:B------:R-:W2:Y:S01]  /*1870*/  S2R R2, SR_CgaCtaId ;  /* 0x0000000000027919 */ /* 0x000ea20000008800 */
[----:B------:R-:W-:-:S04]  /*1880*/  MOV R3, 0x400 ;  /* 0x0000040000037802 */ /* 0x000fc80000000f00 */
[----:B--2---:R-:W-:Y:S02]  /*1890*/  LEA R2, R2, R3, 0x18 ;  /* 0x0000000302027211 */ /* 0x004fe400078ec0ff */
[----:B------:R-:W-:-:S03]  /*18a0*/  SHF.L.U32 R3, R11, 0x1f, RZ ;  /* 0x0000001f0b037819 */ /* 0x000fc600000006ff */
[----:B------:R-:W-:-:S04]  /*18b0*/  IMAD R2, R12, 0x8, R2 ;  /* 0x000000080c027824 */ /* 0x000fc800078e0202 */
[----:B------:R-:W2:Y:S02]  /*18c0*/  SYNCS.PHASECHK.TRANS64.TRYWAIT P0, [R2+URZ+0x150], R3 ;  /* 0x00015003020075a7 */ /* 0x000ea400080011ff */
[----:B--2---:R-:W-:Y:S05]  /*18d0*/  @!P0 BRA `(.L_x_25) ;  /* 0x0000006400e48947 */ /* 0x004fea0003800000 */
.L_x_140:
[----:B------:R-:W-:Y:S01]  /*18e0*/  VIADD R12, R12, 0x1 ;  /* 0x000000010c0c7836 */ /* 0x000fe20000000000 */
[----:B------:R2:W-:Y:S04]  /*18f0*/  SYNCS.ARRIVE.TRANS64.A1T0 RZ, [R2+URZ+0x140], RZ ;  /* 0x000140ff02ff79a7 */ /* 0x0005e800081000ff */
[----:B------:R-:W-:-:S04]  /*1900*/  ISETP.NE.AND P0, PT, R12, 0x2, PT ;  /* 0x000000020c00780c */ /* 0x000fc80003f05270 */
[----:B------:R-:W-:Y:S02]  /*1910*/  SEL R12, R12, RZ, P0 ;  /* 0x000000ff0c0c7207 */ /* 0x000fe40000000000 */
[----:B--2---:R-:W-:-:S04]  /*1920*/  SEL R2, RZ, 0x1, P0 ;  /* 0x00000001ff027807 */ /* 0x004fc80000000000 */
[----:B------:R-:W-:-:S07]  /*1930*/  LOP3.LUT R11, R11, R2, RZ, 0x3c, !PT ;  /* 0x000000020b0b7212 */ /* 0x000fce00078e3cff */
.L_x_24:
[----:B------:R-:W-:Y:S01]  /*1940*/  UMOV UR4, 0x400 ;  /* 0x0000040000047882 */ /* 0x000fe20000000000 */
[----:B------:R-:W-:Y:S01]  /*1950*/  SHF.L.U32 R2, R17, 0x1f, RZ ;  /* 0x0000001f11027819 */ /* 0x000fe200000006ff */
[----:B-1----:R-:W-:Y:S01]  /*1960*/  ULEA UR4, UR37, UR4, 0x18 ;  /* 0x0000000425047291 */ /* 0x002fe2000f8ec0ff */
[----:B------:R-:W-:Y:S01]  /*1970*/  R2UR UR35, R18 ;  /* 0x00000000122372ca */ /* 0x000fe200000e0000 */
[----:B------:R-:W-:Y:S01]  /*1980*/  UISETP.GE.U32.AND UP0, UPT, UR15, 0x7f, UPT ;  /* 0x0000007f0f00788c */ /* 0x000fe2000bf06070 */
[----:B------:R-:W-:Y:S01]  /*1990*/  R2UR UR11, R19 ;  /* 0x00000000130b72ca */ /* 0x000fe200000e0000 */
[----:B------:R-:W-:Y:S01]  /*19a0*/  ULEA UR8, UR13, UR4, 0x3 ;  /* 0x000000040d087291 */ /* 0x000fe2000f8e18ff */
[----:B------:R-:W-:-:S08]  /*19b0*/  UMOV UR23, URZ ;  /* 0x000000ff00177c82 */ /* 0x000fd00008000000 */
[----:B------:R1:W2:Y:S01]  /*19c0*/  SYNCS.PHASECHK.TRANS64.TRYWAIT P0, [UR8+0x50], R2 ;  /* 0x00005002ff0075a7 */ /* 0x0002a20008001108 */
[----:B------:R-:W-:-:S13]  /*19d0*/  R2UR UR8, R15 ;  /* 0x000000000f0872ca */ /* 0x000fda00000e0000 */
[----:B------:R-:W-:Y:S01]  /*19e0*/  ULEA UR11, UR8, UR11, 0x6 ;  /* 0x0000000b080b7291 */ /* 0x000fe2000f8e30ff */
[----:B-1----:R-:W-:-:S05]  /*19f0*/  LEA.HI R2, R14, R14, RZ, 0x1 ;  /* 0x0000000e0e027211 */ /* 0x002fca00078f08ff */
[----:B------:R-:W-:-:S05]  /*1a00*/  IMAD.SHL.U32 R2, R2, 0x80, RZ ;  /* 0x0000008002027824 */ /* 0x000fca00078e00ff */
[----:B------:R-:W-:-:S04]  /*1a10*/  LOP3.LUT R2, R2, 0xffffff00, RZ, 0xc0, !PT ;  /* 0xffffff0002027812 */ /* 0x000fc800078ec0ff */
[----:B------:R-:W-:-:S13]  /*1a20*/  R2UR UR9, R2 ;  /* 0x00000000020972ca */ /* 0x000fda00000e0000 */
[----:B------:R-:W-:Y:S01]  /*1a30*/  ULOP3.LUT UR35, UR9, 0x80, UR35, 0xf8, !UPT ;  /* 0x0000008009237892 */ /* 0x000fe2000f8ef823 */
[----:B------:R-:W-:Y:S11]  /*1a40*/  BRA.U !UP0, `(.L_x_26) ;  /* 0x0000000108c07547 */ /* 0x000ff6000b800000 */
[----:B------:R-:W-:Y:S01]  /*1a50*/  UMOV UR16, UR6 ;  /* 0x0000000600107c82 */ /* 0x000fe20008000000 */
[----:B------:R-:W-:Y:S01]  /*1a60*/  UMOV UR17, UR13 ;  /* 0x0000000d00117c82 */ /* 0x000fe20008000000 */
[----:B------:R-:W-:-:S05]  /*1a70*/  UMOV UR34, URZ ;  /* 0x000000ff00227c82 */ /* 0x000fca0008000000 */
.L_x_32:
[----:B------:R-:W-:Y:S01]  /*1a80*/  ULEA UR33, UR17, UR4, 0x3 ;  /* 0x0000000411217291 */ /* 0x000fe2000f8e18ff */
[----:B------:R-:W-:Y:S01]  /*1a90*/  @P5 MOV R3, 0xa000 ;  /* 0x0000a00000035802 */ /* 0x000fe20000000f00 */
[----:B-12-4-:R-:W-:Y:S10]  /*1aa0*/  @P0 BRA `(.L_x_27) ;  /* 0x00000000000c0947 */ /* 0x016ff40003800000 */
[----:B------:R-:W-:-:S04]  /*1ab0*/  SHF.L.U32 R4, R17, 0x1f, RZ ;  /* 0x0000001f11047819 */ /* 0x000fc800000006ff */
[----:B------:R-:W1:Y:S02]  /*1ac0*/  SYNCS.PHASECHK.TRANS64.TRYWAIT P0, [UR33+0x50], R4 ;  /* 0x00005004ff0075a7 */ /* 0x000e640008001121 */
[----:B-1----:R-:W-:Y:S05]  /*1ad0*/  @!P0 BRA `(.L_x_28) ;  /* 0x0000006400788947 */ /* 0x002fea0003800000 */
.L_x_27:
[----:B------:R2:W-:Y:S01]  /*1ae0*/  @P5 SYNCS.ARRIVE.TRANS64 RZ, [UR33], R3 ;  /* 0x00000003ffff59a7 */ /* 0x0005e20008000021 */
[----:B------:R-:W-:Y:S02]  /*1af0*/  ULOP3.LUT UR8, UR7, 0x2, URZ, 0xfc, !UPT ;  /* 0x0000000207087892 */ /* 0x000fe4000f8efcff */
[----:B------:R-:W-:Y:S02]  /*1b00*/  UIADD3 UR16, UPT, UPT, UR16, 0x1, URZ ;  /* 0x0000000110107890 */ /* 0x000fe4000fffe0ff */
[----:B------:R-:W-:Y:S02]  /*1b10*/  UISETP.NE.AND UP0, UPT, UR8, 0x2, UPT ;  /* 0x000000020800788c */ /* 0x000fe4000bf05270 */
[----:B------:R-:W-:-:S07]  /*1b20*/  UISETP.NE.AND UP2, UPT, UR16, 0x1, UPT ;  /* 0x000000011000788c */ /* 0x000fce000bf45270 */
[----:B------:R-:W-:Y:S05]  /*1b30*/  BRA.U UP0, `(.L_x_29) ;  /* 0x0000000100047547 */ /* 0x000fea000b800000 */
[----:B------:R-:W-:Y:S05]  /*1b40*/  BPT.TRAP 0x1 ;  /* 0x000000040000795c */ /* 0x000fea0000300000 */
.L_x_29:
[----:B------:R-:W-:Y:S04]  /*1b50*/  BSSY.RECONVERGENT B0, `(.L_x_30) ;  /* 0x0000003000007945 */ /* 0x000fe80003800200 */
[----:B------:R-:W-:Y:S05]  /*1b60*/  @!P4 BRA `(.L_x_31) ;  /* 0x000000000004c947 */ /* 0x000fea0003800000 */
[----:B------:R-:W-:Y:S05]  /*1b70*/  BPT.TRAP 0x1 ;  /* 0x000000040000795c */ /* 0x000fea0000300000 */
.L_x_31:
[----:B------:R-:W-:Y:S05]  /*1b80*/  BSYNC.RECONVERGENT B0 ;  /* 0x0000000000007941 */ /* 0x000fea0003800200 */
.L_x_30:
[----:B------:R-:W-:Y:S02]  /*1b90*/  UIADD3 UR13, UPT, UPT, UR17, 0x1, URZ ;  /* 0x00000001110d7890 */ /* 0x000fe4000fffe0ff */
[----:B------:R-:W-:Y:S02]  /*1ba0*/  ULEA UR32, UR17, UR4, 0xe ;  /* 0x0000000411207291 */ /* 0x000fe4000f8e70ff */
[----:B------:R-:W-:Y:S02]  /*1bb0*/  UISETP.NE.AND UP0, UPT, UR13, 0xa, UPT ;  /* 0x0000000a0d00788c */ /* 0x000fe4000bf05270 */
[----:B------:R-:W-:Y:S02]  /*1bc0*/  UIADD3 UR28, UP1, UPT, UR24, 0x80, URZ ;  /* 0x00000080181c7890 */ /* 0x000fe4000ff3e0ff */
[----:B------:R-:W-:Y:S02]  /*1bd0*/  USEL UR9, URZ, 0x1, UP0 ;  /* 0x00000001ff097887 */ /* 0x000fe40008000000 */
[----:B------:R-:W-:-:S02]  /*1be0*/  USEL UR13, UR13, URZ, UP0 ;  /* 0x000000ff0d0d7287 */ /* 0x000fc40008000000 */
[----:B------:R-:W-:Y:S02]  /*1bf0*/  UIADD3 UR26, UP0, UPT, UR24, 0x180, URZ ;  /* 0x00000180181a7890 */ /* 0x000fe4000ff1e0ff */
[----:B------:R-:W-:Y:S01]  /*1c00*/  ULEA UR8, UR13, UR4, 0x3 ;  /* 0x000000040d087291 */ /* 0x000fe2000f8e18ff */
[----:B------:R-:W-:Y:S01]  /*1c10*/  LOP3.LUT R17, R17, UR9, RZ, 0x3c, !PT ;  /* 0x0000000911117c12 */ /* 0x000fe2000f8e3cff */
[----:B------:R-:W-:Y:S02]  /*1c20*/  ULOP3.LUT UR33, UR33, 0xfefffff8, URZ, 0xc0, !UPT ;  /* 0xfefffff821217892 */ /* 0x000fe4000f8ec0ff */
[----:B------:R-:W-:Y:S01]  /*1c30*/  UIADD3.X UR29, UPT, UPT, URZ, UR25, URZ, UP1, !UPT ;  /* 0x00000019ff1d7290 */ /* 0x000fe20008ffe4ff */
[----:B-1----:R-:W-:Y:S01]  /*1c40*/  SHF.L.U32 R2, R17, 0x1f, RZ ;  /* 0x0000001f11027819 */ /* 0x002fe200000006ff */
[----:B------:R-:W-:Y:S02]  /*1c50*/  UIADD3 UR32, UPT, UPT, UR32, 0x6400, URZ ;  /* 0x0000640020207890 */ /* 0x000fe4000fffe0ff */
[----:B------:R-:W-:Y:S01]  /*1c60*/  UIADD3.X UR27, UPT, UPT, URZ, UR25, URZ, UP0, !UPT ;  /* 0x00000019ff1b7290 */ /* 0x000fe200087fe4ff */
[----:B------:R1:W4:Y:S01]  /*1c70*/  SYNCS.PHASECHK.TRANS64.TRYWAIT P0, [UR8+0x50], R2 ;  /* 0x00005002ff0075a7 */ /* 0x0003220008001108 */
[----:B------:R-:W-:Y:S01]  /*1c80*/  ULEA UR8, UR17, UR4, 0xc ;  /* 0x0000000411087291 */ /* 0x000fe2000f8e60ff */
[----:B------:R-:W-:Y:S01]  /*1c90*/  UMOV UR18, 0x0 ;  /* 0x0000000000127882 */ /* 0x000fe20000000000 */
[----:B------:R-:W-:-:S02]  /*1ca0*/  UMOV UR19, 0x10000000 ;  /* 0x1000000000137882 */ /* 0x000fc40000000000 */
[----:B------:R-:W-:Y:S01]  /*1cb0*/  UIADD3 UR8, UPT, UPT, UR8, 0x2e400, URZ ;  /* 0x0002e40008087890 */ /* 0x000fe2000fffe0ff */
[----:B------:R2:W-:Y:S01]  /*1cc0*/  UTMALDG.3D.2CTA [UR32], [UR28], desc[UR18] ;  /* 0x000012201c0075b4 */ /* 0x0005e20008211000 */
[----:B------:R-:W-:Y:S01]  /*1cd0*/  UMOV UR10, UR34 ;  /* 0x00000022000a7c82 */ /* 0x000fe20008000000 */
[----:B------:R-:W-:Y:S01]  /*1ce0*/  UMOV UR12, UR36 ;  /* 0x00000024000c7c82 */ /* 0x000fe20008000000 */
[----:B------:R-:W-:Y:S01]  /*1cf0*/  UMOV UR9, UR33 ;  /* 0x0000002100097c82 */ /* 0x000fe20008000000 */
[----:B------:R-:W-:Y:S01]  /*1d00*/  UMOV UR23, UR5 ;  /* 0x0000000500177c82 */ /* 0x000fe20008000000 */
[----:B------:R-:W-:-:S03]  /*1d10*/  UMOV UR17, UR13 ;  /* 0x0000000d00117c82 */ /* 0x000fc60008000000 */
[----:B------:R1:W-:Y:S01]  /*1d20*/  UTMALDG.3D.2CTA [UR8], [UR26], desc[UR18] ;  /* 0x000012081a0075b4 */ /* 0x0003e20008211000 */
[----:B--2---:R-:W-:Y:S01]  /*1d30*/  UIADD3 UR34, UPT, UPT, UR34, 0x40, URZ ;  /* 0x0000004022227890 */ /* 0x004fe2000fffe0ff */
[----:B------:R-:W-:Y:S11]  /*1d40*/  BRA.U UP2, `(.L_x_32) ;  /* 0xfffffffd024c7547 */ /* 0x000ff6000b83ffff */
.L_x_26:
[----:B-1----:R-:W-:Y:S01]  /*1d50*/  ULEA UR8, UR13, UR4, 0x3 ;  /* 0x000000040d087291 */ /* 0x002fe2000f8e18ff */
[----:B------:R-:W-:Y:S01]  /*1d60*/  SHF.L.U32 R2, R17, 0x1f, RZ ;  /* 0x0000001f11027819 */ /* 0x000fe200000006ff */
[----:B------:R-:W-:Y:S01]  /*1d70*/  @!P1 SYNCS.ARRIVE.TRANS64.A1T0 RZ, [UR4+0xd8], RZ ;  /* 0x0000d8ffffff99a7 */ /* 0x000fe20008100004 */
[----:B------:R-:W-:-:S06]  /*1d80*/  UISETP.GT.AND UP0, UPT, UR22, UR21, UPT ;  /* 0x000000151600728c */ /* 0x000fcc000bf04270 */
[----:B--2-4-:R1:W2:Y:S03]  /*1d90*/  SYNCS.PHASECHK.TRANS64.TRYWAIT P0, [UR8+0x50], R2 ;  /* 0x00005002ff0075a7 */ /* 0x0142a60008001108 */
[----:B------:R-:W-:Y:S05]  /*1da0*/  BRA.U !UP0, `(.L_x_33) ;  /* 0x0000000108c07547 */ /* 0x000fea000b800000 */
[----:B------:R-:W-:Y:S01]  /*1db0*/  UIADD3 UR26, UPT, UPT, UR14, UR23, URZ ;  /* 0x000000170e1a7290 */ /* 0x000fe2000fffe0ff */
[----:B------:R-:W-:-:S11]  /*1dc0*/  UMOV UR27, UR13 ;  /* 0x0000000d001b7c82 */ /* 0x000fd60008000000 */
.L_x_39:
[----:B------:R-:W-:Y:S01]  /*1dd0*/  ULEA UR17, UR27, UR4, 0x3 ;  /* 0x000000041b117291 */ /* 0x000fe2000f8e18ff */
[----:B--2---:R-:W-:Y:S01]  /*1de0*/  @P5 MOV R3, 0xa000 ;  /* 0x0000a00000035802 */ /* 0x004fe20000000f00 */
[----:B-12---:R-:W-:Y:S10]  /*1df0*/  @P0 BRA `(.L_x_34) ;  /* 0x00000000000c0947 */ /* 0x006ff40003800000 */
[----:B------:R-:W-:-:S04]  /*1e00*/  SHF.L.U32 R4, R17, 0x1f, RZ ;  /* 0x0000001f11047819 */ /* 0x000fc800000006ff */
[----:B------:R-:W2:Y:S02]  /*1e10*/  SYNCS.PHASECHK.TRANS64.TRYWAIT P0, [UR17+0x50], R4 ;  /* 0x00005004ff0075a7 */ /* 0x000ea40008001111 */
[----:B--2---:R-:W-:Y:S05]  /*1e20*/  @!P0 BRA `(.L_x_35) ;  /* 0x0000006000bc8947 */ /* 0x004fea0003800000 */
.L_x_34:
[----:B------:R2:W-:Y:S01]  /*1e30*/  @P5 SYNCS.ARRIVE.TRANS64 RZ, [UR17], R3 ;  /* 0x00000003ffff59a7 */ /* 0x0005e20008000011 */
[----:B------:R-:W-:-:S04]  /*1e40*/  ULOP3.LUT UR8, UR7, 0x2, URZ, 0xfc, !UPT ;  /* 0x0000000207087892 */ /* 0x000fc8000f8efcff */
[----:B------:R-:W-:-:S09]  /*1e50*/  UISETP.NE.AND UP0, UPT, UR8, 0x2, UPT ;  /* 0x000000020800788c */ /* 0x000fd2000bf05270 */
[----:B------:R-:W-:Y:S05]  /*1e60*/  BRA.U UP0, `(.L_x_36) ;  /* 0x0000000100047547 */ /* 0x000fea000b800000 */
[----:B------:R-:W-:Y:S05]  /*1e70*/  BPT.TRAP 0x1 ;  /* 0x000000040000795c */ /* 0x000fea0000300000 */
.L_x_36:
[----:B------:R-:W-:Y:S04]  /*1e80*/  BSSY.RECONVERGENT B0, `(.L_x_37) ;  /* 0x0000003000007945 */ /* 0x000fe80003800200 */
[----:B------:R-:W-:Y:S05]  /*1e90*/  @!P4 BRA `(.L_x_38) ;  /* 0x000000000004c947 */ /* 0x000fea0003800000 */
[----:B------:R-:W-:Y:S05]  /*1ea0*/  BPT.TRAP 0x1 ;  /* 0x000000040000795c */ /* 0x000fea0000300000 */
.L_x_38:
[----:B------:R-:W-:Y:S05]  /*1eb0*/  BSYNC.RECONVERGENT B0 ;  /* 0x0000000000007941 */ /* 0x000fea0003800200 */
.L_x_37:
        /* <DEDUP_REMOVED lines=9> */
[----:B------:R-:W-:Y:S02]  /*1f50*/  USHF.L.U32 UR18, UR23, 0x6, URZ ;  /* 0x0000000617127899 */ /* 0x000fe400080006ff */
[----:B------:R-:W-:Y:S01]  /*1f60*/  ULOP3.LUT UR17, UR17, 0xfefffff8, URZ, 0xc0, !UPT ;  /* 0xfefffff811117892 */ /* 0x000fe2000f8ec0ff */
[----:B-1----:R-:W-:Y:S01]  /*1f70*/  SHF.L.U32 R2, R17, 0x1f, RZ ;  /* 0x0000001f11027819 */ /* 0x002fe200000006ff */
[----:B------:R-:W-:Y:S02]  /*1f80*/  UIADD3 UR16, UPT, UPT, UR16, 0x6400, URZ ;  /* 0x0000640010107890 */ /* 0x000fe4000fffe0ff */
[----:B------:R-:W-:Y:S01]  /*1f90*/  UIADD3.X UR33, UPT, UPT, URZ, UR25, URZ, UP1, !UPT ;  /* 0x00000019ff217290 */ /* 0x000fe20008ffe4ff */
[----:B------:R4:W1:Y:S01]  /*1fa0*/  SYNCS.PHASECHK.TRANS64.TRYWAIT P0, [UR8+0x50], R2 ;  /* 0x00005002ff0075a7 */ /* 0x0008620008001108 */
[----:B------:R-:W-:-:S02]  /*1fb0*/  ULEA UR8, UR27, UR4, 0xc ;  /* 0x000000041b087291 */ /* 0x000fc4000f8e60ff */
[----:B------:R-:W-:Y:S02]  /*1fc0*/  UIADD3.X UR31, UPT, UPT, URZ, UR25, URZ, UP0, !UPT ;  /* 0x00000019ff1f7290 */ /* 0x000fe400087fe4ff */
[----:B------:R-:W-:Y:S01]  /*1fd0*/  UIADD3 UR8, UPT, UPT, UR8, 0x2e400, URZ ;  /* 0x0002e40008087890 */ /* 0x000fe2000fffe0ff */
[----:B------:R-:W-:Y:S01]  /*1fe0*/  UMOV UR28, 0x0 ;  /* 0x00000000001c7882 */ /* 0x000fe20000000000 */
[----:B------:R-:W-:Y:S01]  /*1ff0*/  UMOV UR29, 0x10000000 ;  /* 0x10000000001d7882 */ /* 0x000fe20000000000 */
[----:B------:R-:W-:Y:S01]  /*2000*/  UMOV UR19, UR35 ;  /* 0x0000002300137c82 */ /* 0x000fe20008000000 */
[----:B------:R-:W-:Y:S01]  /*2010*/  UMOV UR20, UR36 ;  /* 0x0000002400147c82 */ /* 0x000fe20008000000 */
[----:B------:R-:W-:Y:S01]  /*2020*/  UMOV UR12, UR36 ;  /* 0x00000024000c7c82 */ /* 0x000fe20008000000 */
[----:B------:R-:W-:Y:S01]  /*2030*/  UMOV UR9, UR17 ;  /* 0x0000001100097c82 */ /* 0x000fe20008000000 */
[----:B------:R-:W-:Y:S01]  /*2040*/  UMOV UR10, UR18 ;  /* 0x00000012000a7c82 */ /* 0x000fe20008000000 */
[----:B------:R4:W-:Y:S01]  /*2050*/  UTMALDG.3D.2CTA [UR16], [UR32], desc[UR28] ;  /* 0x00001c10200075b4 */ /* 0x0009e20008211000 */
[----:B------:R-:W-:Y:S01]  /*2060*/  UIADD3 UR23, UPT, UPT, UR23, 0x1, URZ ;  /* 0x0000000117177890 */ /* 0x000fe2000fffe0ff */
[----:B------:R-:W-:-:S03]  /*2070*/  UMOV UR27, UR13 ;  /* 0x0000000d001b7c82 */ /* 0x000fc60008000000 */
[----:B------:R-:W-:Y:S01]  /*2080*/  UISETP.NE.AND UP0, UPT, UR23, UR26, UPT ;  /* 0x0000001a1700728c */ /* 0x000fe2000bf05270 */
[----:B------:R4:W-:Y:S08]  /*2090*/  UTMALDG.3D.2CTA [UR8], [UR30], desc[UR28] ;  /* 0x00001c081e0075b4 */ /* 0x0009f00008211000 */
[----:B----4-:R-:W-:Y:S05]  /*20a0*/  BRA.U UP0, `(.L_x_39) ;  /* 0xfffffffd00487547 */ /* 0x010fea000b83ffff */
.L_x_33:
[C---:B-1----:R-:W-:Y:S01]  /*20b0*/  LEA R2, R16.reuse, UR4, 0x3 ;  /* 0x0000000410027c11 */ /* 0x042fe2000f8e18ff */
[----:B------:R-:W-:Y:S01]  /*20c0*/  NOP ;  /* 0x0000000000007918 */ /* 0x000fe20000000000 */
[----:B--2---:R-:W-:Y:S02]  /*20d0*/  SHF.L.U32 R3, R13, 0x1f, RZ ;  /* 0x0000001f0d037819 */ /* 0x004fe400000006ff */
[----:B------:R-:W-:Y:S02]  /*20e0*/  LEA R4, R16, UR4, 0x4 ;  /* 0x0000000410047c11 */ /* 0x000fe4000f8e20ff */
[----:B------:R-:W1:Y:S02]  /*20f0*/  SYNCS.PHASECHK.TRANS64.TRYWAIT P0, [R2+URZ+0xe0], R3 ;  /* 0x0000e003020075a7 */ /* 0x000e6400080011ff */
[----:B-1----:R-:W-:Y:S05]  /*2100*/  @!P0 BRA `(.L_x_40) ;  /* 0x00000060001c8947 */ /* 0x002fea0003800000 */
.L_x_143:
[----:B------:R-:W2:Y:S01]  /*2110*/  LDS.128 R4, [R4+0x170] ;  /* 0x0001700004047984 */ /* 0x000ea20000000c00 */
[----:B------:R-:W-:Y:S01]  /*2120*/  ISETP.GE.AND P0, PT, R40, 0x1, PT ;  /* 0x000000012800780c */ /* 0x000fe20003f06270 */
[----:B-1----:R-:W-:Y:S01]  /*2130*/  VIADD R2, R2, 0xf0 ;  /* 0x000000f002027836 */ /* 0x002fe20000000000 */
[----:B------:R-:W-:Y:S01]  /*2140*/  @!PT LDS RZ, [RZ] ;  /* 0x00000000fffff984 */ /* 0x000fe20000000800 */
[----:B------:R-:W-:Y:S01]  /*2150*/  @!PT LDS RZ, [RZ] ;  /* 0x00000000fffff984 */ /* 0x000fe20000000800 */
[----:B------:R-:W-:Y:S01]  /*2160*/  @!PT LDS RZ, [RZ] ;  /* 0x00000000fffff984 */ /* 0x000fe20000000800 */
[----:B------:R-:W-:Y:S01]  /*2170*/  @!PT LDS RZ, [RZ] ;  /* 0x00000000fffff984 */ /* 0x000fe20000000800 */
[----:B------:R1:W-:Y:S06]  /*2180*/  MEMBAR.ALL.CTA ;  /* 0x0000000000007992 */ /* 0x0003ec0000008000 */
[----:B-1----:R-:W1:Y:S01]  /*2190*/  FENCE.VIEW.ASYNC.S ;  /* 0x00000000000073c6 */ /* 0x002e620000000000 */
[----:B------:R-:W-:-:S04]  /*21a0*/  PRMT R2, RZ, 0x654, R2 ;  /* 0x00000654ff027816 */ /* 0x000fc80000000002 */
[----:B-1----:R1:W-:Y:S01]  /*21b0*/  SYNCS.ARRIVE.TRANS64.RED.A1T0 RZ, [R2+URZ], RZ ;  /* 0x000000ff02ff79a7 */ /* 0x0023e200081004ff */
[----:B--2---:R-:W-:-:S13]  /*21c0*/  LOP3.LUT P2, RZ, R6, 0x1, RZ, 0xc0, !PT ;  /* 0x0000000106ff7812 */ /* 0x004fda000784c0ff */
[----:B------:R-:W-:Y:S01]  /*21d0*/  @P2 SHF.R.U32.HI R3, RZ, 0x10, R5 ;  /* 0x00000010ff032819 */ /* 0x000fe20000011605 */
[----:B------:R-:W-:Y:S01]  /*21e0*/  VOTEU.ANY UP0, P2 ;  /* 0x0000000000ff7886 */ /* 0x000fe20001000100 */
[----:B------:R-:W-:Y:S02]  /*21f0*/  @P2 MOV R10, R4 ;  /* 0x00000004000a2202 */ /* 0x000fe40000000f00 */
[----:B------:R-:W-:Y:S02]  /*2200*/  @P2 R2UR.BROADCAST UR8, R3 ;  /* 0x00000000030822ca */ /* 0x000fe400008e0000 */
[----:B------:R-:W-:-:S11]  /*2210*/  @P2 LOP3.LUT R9, R5, 0xffff, RZ, 0xc0, !PT ;  /* 0x0000ffff05092812 */ /* 0x000fd600078ec0ff */
[----:B------:R-:W-:Y:S01]  /*2220*/  @UP0 UMOV UR36, UR8 ;  /* 0x0000000800240c82 */ /* 0x000fe20008000000 */
[----:B-1----:R-:W-:Y:S05]  /*2230*/  @!P0 BRA `(.L_x_41) ;  /* 0x0000000000b88947 */ /* 0x002fea0003800000 */
[----:B------:R-:W3:Y:S01]  /*2240*/  LDC.64 R4, c[0x0][0xb18] ;  /* 0x0002c600ff047b82 */ /* 0x000ee20000000a00 */
[----:B------:R-:W-:-:S07]  /*2250*/  ISETP.NE.AND P3, PT, R40, 0x1, PT ;  /* 0x000000012800780c */ /* 0x000fce0003f65270 */
[----:B------:R-:W1:Y:S08]  /*2260*/  LDC.64 R6, c[0x0][0xb10] ;  /* 0x0002c400ff067b82 */ /* 0x000e700000000a00 */
[----:B------:R-:W2:Y:S08]  /*2270*/  LDC R14, c[0x0][0xb20] ;  /* 0x0002c800ff0e7b82 */ /* 0x000eb00000000800 */
[----:B------:R-:W4:Y:S01]  /*2280*/  LDC R15, c[0x0][0xb0c] ;  /* 0x0002c300ff0f7b82 */ /* 0x000f220000000800 */
[----:B---3--:R-:W-:Y:S01]  /*2290*/  IMAD.HI.U32 R21, R0, R5, RZ ;  /* 0x0000000500157227 */ /* 0x008fe200078e00ff */
[----:B------:R-:W-:-:S03]  /*22a0*/  ISETP.NE.AND P0, PT, R4, 0x1, PT ;  /* 0x000000010400780c */ /* 0x000fc60003f05270 */
[----:B------:R-:W-:-:S03]  /*22b0*/  IMAD.HI.U32 R5, R9, R5, RZ ;  /* 0x0000000509057227 */ /* 0x000fc600078e00ff */
[----:B------:R-:W3:Y:S01]  /*22c0*/  LDC.64 R2, c[0x0][0xb28] ;  /* 0x0002ca00ff027b82 */ /* 0x000ee20000000a00 */
[----:B-1----:R-:W-:-:S04]  /*22d0*/  IMAD.HI.U32 R22, R8, R6, RZ ;  /* 0x0000000608167227 */ /* 0x002fc800078e00ff */
[----:B------:R-:W-:Y:S01]  /*22e0*/  IMAD.HI.U32 R23, R10, R6, RZ ;  /* 0x000000060a177227 */ /* 0x000fe200078e00ff */
[----:B------:R-:W-:Y:S02]  /*22f0*/  SHF.R.U32.HI R22, RZ, R7, R22 ;  /* 0x00000007ff167219 */ /* 0x000fe40000011616 */
[-C--:B--2---:R-:W-:Y:S02]  /*2300*/  SHF.R.U32.HI R21, RZ, R14.reuse, R21 ;  /* 0x0000000eff157219 */ /* 0x084fe40000011615 */
[----:B------:R-:W-:Y:S02]  /*2310*/  SHF.R.U32.HI R5, RZ, R14, R5 ;  /* 0x0000000eff057219 */ /* 0x000fe40000011605 */
[----:B------:R-:W-:Y:S02]  /*2320*/  SEL R21, R0, R21, !P0 ;  /* 0x0000001500157207 */ /* 0x000fe40004000000 */
[----:B------:R-:W-:Y:S02]  /*2330*/  SHF.R.U32.HI R23, RZ, R7, R23 ;  /* 0x00000007ff177219 */ /* 0x000fe40000011617 */
[----:B----4-:R-:W-:-:S02]  /*2340*/  ISETP.NE.AND P1, PT, R15, 0x1, PT ;  /* 0x000000010f00780c */ /* 0x010fc40003f25270 */
[----:B------:R-:W-:Y:S02]  /*2350*/  SEL R5, R9, R5, !P0 ;  /* 0x0000000509057207 */ /* 0x000fe40004000000 */
[----:B------:R-:W-:Y:S02]  /*2360*/  SEL R22, R8, R22, !P1 ;  /* 0x0000001608167207 */ /* 0x000fe40004800000 */
[----:B------:R-:W-:Y:S01]  /*2370*/  SEL R23, R10, R23, !P1 ;  /* 0x000000170a177207 */ /* 0x000fe20004800000 */
[----:B---3--:R-:W-:-:S04]  /*2380*/  IMAD.HI.U32 R20, R21, R2, RZ ;  /* 0x0000000215147227 */ /* 0x008fc800078e00ff */
        /* <DEDUP_REMOVED lines=10> */
[----:B------:R-:W-:-:S04]  /*2430*/  @!P0 IMAD.HI.U32 R7, R23, R2, RZ ;  /* 0x0000000217078227 */ /* 0x000fc800078e00ff */
[----:B------:R-:W-:Y:S01]  /*2440*/  IMAD.MOV R2, RZ, RZ, -R6 ;  /* 0x000000ffff027224 */ /* 0x000fe200078e0a06 */
[----:B------:R-:W-:Y:S02]  /*2450*/  @!P0 SHF.R.U32.HI R3, RZ, R3, R7 ;  /* 0x00000003ff038219 */ /* 0x000fe40000011607 */
[----:B------:R-:W-:Y:S01]  /*2460*/  IADD3 R7, PT, PT, -R5, RZ, RZ ;  /* 0x000000ff05077210 */ /* 0x000fe20007ffe1ff */
[----:B------:R-:W-:Y:S01]  /*2470*/  IMAD R2, R40, R2, R5 ;  /* 0x0000000228027224 */ /* 0x000fe200078e0205 */
        /* <DEDUP_REMOVED lines=10> */
.L_x_41:
[----:B------:R-:W1:Y:S02]  /*2520*/  LDCU UR8, c[0x0][0xb30] ;  /* 0x00016600ff0877ac */ /* 0x000e640008000800 */
[----:B-1----:R-:W-:-:S09]  /*2530*/  UISETP.NE.AND UP0, UPT, UR8, 0x1, UPT ;  /* 0x000000010800788c */ /* 0x002fd2000bf05270 */
[----:B------:R-:W-:Y:S05]  /*2540*/  BRA.U UP0, `(.L_x_42) ;  /* 0x0000000100407547 */ /* 0x000fea000b800000 */
[----:B------:R-:W1:Y:S08]  /*2550*/  LDC.64 R4, c[0x0][0xb10] ;  /* 0x0002c400ff047b82 */ /* 0x000e700000000a00 */
[----:B------:R-:W2:Y:S08]  /*2560*/  LDC.64 R2, c[0x0][0xb18] ;  /* 0x0002c600ff027b82 */ /* 0x000eb00000000a00 */
[----:B------:R-:W4:Y:S08]  /*2570*/  LDC R6, c[0x0][0xb20] ;  /* 0x0002c800ff067b82 */ /* 0x000f300000000800 */
[----:B------:R-:W3:Y:S01]  /*2580*/  LDC R7, c[0x0][0xb0c] ;  /* 0x0002c300ff077b82 */ /* 0x000ee20000000800 */
[----:B-1----:R-:W-:-:S05]  /*2590*/  IMAD.HI.U32 R4, R10, R4, RZ ;  /* 0x000000040a047227 */ /* 0x002fca00078e00ff */
[----:B------:R-:W-:Y:S01]  /*25a0*/  SHF.R.U32.HI R4, RZ, R5, R4 ;  /* 0x00000005ff047219 */ /* 0x000fe20000011604 */
[----:B--2---:R-:W-:Y:S01]  /*25b0*/  IMAD.HI.U32 R3, R9, R3, RZ ;  /* 0x0000000309037227 */ /* 0x004fe200078e00ff */
[----:B------:R-:W-:-:S04]  /*25c0*/  ISETP.NE.AND P0, PT, R2, 0x1, PT ;  /* 0x000000010200780c */ /* 0x000fc80003f05270 */
[----:B----4-:R-:W-:-:S04]  /*25d0*/  SHF.R.U32.HI R3, RZ, R6, R3 ;  /* 0x00000006ff037219 */ /* 0x010fc80000011603 */
[----:B------:R-:W-:Y:S02]  /*25e0*/  SEL R3, R9, R3, !P0 ;  /* 0x0000000309037207 */ /* 0x000fe40004000000 */
[----:B---3--:R-:W-:-:S04]  /*25f0*/  ISETP.NE.AND P1, PT, R7, 0x1, PT ;  /* 0x000000010700780c */ /* 0x008fc80003f25270 */
[----:B------:R-:W-:-:S05]  /*2600*/  SEL R4, R10, R4, !P1 ;  /* 0x000000040a047207 */ /* 0x000fca0004800000 */
[----:B------:R-:W-:Y:S02]  /*2610*/  IMAD.IADD R5, R3, 0x1, -R4 ;  /* 0x0000000103057824 */ /* 0x000fe400078e0a04 */
[----:B------:R-:W-:Y:S02]  /*2620*/  IMAD.IADD R3, R4, 0x1, -R3 ;  /* 0x0000000104037824 */ /* 0x000fe400078e0a03 */
[----:B------:R-:W-:Y:S02]  /*2630*/  IMAD R10, R5, R7, R10 ;  /* 0x00000007050a7224 */ /* 0x000fe400078e020a */
[----:B------:R-:W-:-:S07]  /*2640*/  IMAD R9, R3, R2, R9 ;  /* 0x0000000203097224 */ /* 0x000fce00078e0209 */
.L_x_42:
[----:B------:R-:W-:Y:S01]  /*2650*/  VIADD R16, R16, 0x1 ;  /* 0x0000000110107836 */ /* 0x000fe20000000000 */
[----:B------:R-:W-:Y:S01]  /*2660*/  PLOP3.LUT P1, PT, PT, PT, PT, 0x80, 0x8 ;  /* 0x000000000008781c */ /* 0x000fe20003f2f070 */
[----:B------:R-:W-:Y:S02]  /*2670*/  IMAD.IADD R14, R10, 0x1, R91 ;  /* 0x000000010a0e7824 */ /* 0x000fe400078e025b */
[----:B------:R-:W-:Y:S01]  /*2680*/  IMAD.IADD R15, R9, 0x1, R90 ;  /* 0x00000001090f7824 */ /* 0x000fe200078e025a */
[----:B------:R-:W-:-:S04]  /*2690*/  ISETP.NE.AND P0, PT, R16, 0x2, PT ;  /* 0x000000021000780c */ /* 0x000fc80003f05270 */
[----:B------:R-:W-:Y:S02]  /*26a0*/  SEL R2, RZ, 0x1, P0 ;  /* 0x00000001ff027807 */ /* 0x000fe40000000000 */
[----:B------:R-:W-:Y:S02]  /*26b0*/  SEL R16, R16, RZ, P0 ;  /* 0x000000ff10107207 */ /* 0x000fe40000000000 */
[----:B------:R-:W-:Y:S01]  /*26c0*/  LOP3.LUT R13, R13, R2, RZ, 0x3c, !PT ;  /* 0x000000020d0d7212 */ /* 0x000fe200078e3cff */
[----:B------:R-:W-:Y:S06]  /*26d0*/  @P2 BRA `(.L_x_43) ;  /* 0xfffffff000582947 */ /* 0x000fec000383ffff */
[----:B------:R-:W-:Y:S01]  /*26e0*/  UIADD3 UR4, UPT, UPT, UR4, 0x50, URZ ;  /* 0x0000005004047890 */ /* 0x000fe2000fffe0ff */
[----:B------:R-:W-:-:S03]  /*26f0*/  SHF.L.U32 R2, R17, 0x1f, RZ ;  /* 0x0000001f11027819 */ /* 0x000fc600000006ff */
[----:B------:R-:W-:-:S09]  /*2700*/  ULEA UR5, UR13, UR4, 0x3 ;  /* 0x000000040d057291 */ /* 0x000fd2000f8e18ff */
[----:B------:R-:W1:Y:S02]  /*2710*/  SYNCS.PHASECHK.TRANS64.TRYWAIT P0, [UR5], R2 ;  /* 0x00000002ff0075a7 */ /* 0x000e640008001105 */
[----:B-1----:R-:W-:Y:S05]  /*2720*/  @!P0 BRA `(.L_x_44) ;  /* 0x0000005800a88947 */ /* 0x002fea0003800000 */
.L_x_145:
[----:B------:R-:W-:-:S04]  /*2730*/  UIADD3 UR6, UPT, UPT, UR13, 0x1, URZ ;  /* 0x000000010d067890 */ /* 0x000fc8000fffe0ff */
[----:B------:R-:W-:-:S04]  /*2740*/  UISETP.NE.AND UP0, UPT, UR6, 0xa, UPT ;  /* 0x0000000a0600788c */ /* 0x000fc8000bf05270 */
[----:B------:R-:W-:Y:S02]  /*2750*/  USEL UR7, URZ, 0x1, UP0 ;  /* 0x00000001ff077887 */ /* 0x000fe40008000000 */
[----:B------:R-:W-:-:S04]  /*2760*/  USEL UR6, UR6, URZ, UP0 ;  /* 0x000000ff06067287 */ /* 0x000fc80008000000 */
[----:B------:R-:W-:Y:S01]  /*2770*/  ULEA UR5, UR6, UR4, 0x3 ;  /* 0x0000000406057291 */ /* 0x000fe2000f8e18ff */
[----:B-1----:R-:W-:-:S04]  /*2780*/  LOP3.LUT R2, R17, UR7, RZ, 0x3c, !PT ;  /* 0x0000000711027c12 */ /* 0x002fc8000f8e3cff */
[----:B------:R-:W-:-:S04]  /*2790*/  SHF.L.U32 R3, R2, 0x1f, RZ ;  /* 0x0000001f02037819 */ /* 0x000fc800000006ff */
[----:B------:R-:W1:Y:S02]  /*27a0*/  SYNCS.PHASECHK.TRANS64.TRYWAIT P0, [UR5], R3 ;  /* 0x00000003ff0075a7 */ /* 0x000e640008001105 */
[----:B-1----:R-:W-:Y:S05]  /*27b0*/  @!P0 BRA `(.L_x_45) ;  /* 0x00000058009c8947 */ /* 0x002fea0003800000 */
.L_x_147:
[----:B------:R-:W-:-:S04]  /*27c0*/  UIADD3 UR6, UPT, UPT, UR6, 0x1, URZ ;  /* 0x0000000106067890 */ /* 0x000fc8000fffe0ff */
[----:B------:R-:W-:-:S04]  /*27d0*/  UISETP.NE.AND UP0, UPT, UR6, 0xa, UPT ;  /* 0x0000000a0600788c */ /* 0x000fc8000bf05270 */
[----:B------:R-:W-:Y:S02]  /*27e0*/  USEL UR7, URZ, 0x1, UP0 ;  /* 0x00000001ff077887 */ /* 0x000fe40008000000 */
[----:B------:R-:W-:-:S04]  /*27f0*/  USEL UR6, UR6, URZ, UP0 ;  /* 0x000000ff06067287 */ /* 0x000fc80008000000 */
[----:B------:R-:W-:Y:S01]  /*2800*/  ULEA UR5, UR6, UR4, 0x3 ;  /* 0x0000000406057291 */ /* 0x000fe2000f8e18ff */
[----:B------:R-:W-:-:S04]  /*2810*/  LOP3.LUT R2, R2, UR7, RZ, 0x3c, !PT ;  /* 0x0000000702027c12 */ /* 0x000fc8000f8e3cff */
[----:B-1----:R-:W-:-:S04]  /*2820*/  SHF.L.U32 R3, R2, 0x1f, RZ ;  /* 0x0000001f02037819 */ /* 0x002fc800000006ff */
[----:B------:R-:W1:Y:S02]  /*2830*/  SYNCS.PHASECHK.TRANS64.TRYWAIT P0, [UR5], R3 ;  /* 0x00000003ff0075a7 */ /* 0x000e640008001105 */
[----:B-1----:R-:W-:Y:S05]  /*2840*/  @!P0 BRA `(.L_x_46) ;  /* 0x0000005800908947 */ /* 0x002fea0003800000 */
.L_x_149:
        /* <DEDUP_REMOVED lines=9> */
.L_x_151:
        /* <DEDUP_REMOVED lines=9> */
.L_x_153:
        /* <DEDUP_REMOVED lines=9> */
.L_x_155:
        /* <DEDUP_REMOVED lines=9> */
.L_x_157:
        /* <DEDUP_REMOVED lines=9> */
.L_x_159:
        /* <DEDUP_REMOVED lines=9> */
.L_x_161:
[----:B------:R-:W-:-:S04]  /*2bb0*/  UIADD3 UR6, UPT, UPT, UR6, 0x1, URZ ;  /* 0x0000000106067890 */ /* 0x000fc8000fffe0ff */
[----:B------:R-:W-:-:S04]  /*2bc0*/  UISETP.NE.AND UP0, UPT, UR6, 0xa, UPT ;  /* 0x0000000a0600788c */ /* 0x000fc8000bf05270 */
[----:B------:R-:W-:Y:S02]  /*2bd0*/  USEL UR5, URZ, 0x1, UP0 ;  /* 0x00000001ff057887 */ /* 0x000fe40008000000 */
[----:B------:R-:W-:-:S04]  /*2be0*/  USEL UR6, UR6, URZ, UP0 ;  /* 0x000000ff06067287 */ /* 0x000fc80008000000 */
[----:B------:R-:W-:Y:S01]  /*2bf0*/  ULEA UR6, UR6, UR4, 0x3 ;  /* 0x0000000406067291 */ /* 0x000fe2000f8e18ff */
[----:B------:R-:W-:-:S04]  /*2c00*/  LOP3.LUT R2, R2, UR5, RZ, 0x3c, !PT ;  /* 0x0000000502027c12 */ /* 0x000fc8000f8e3cff */
[----:B------:R-:W-:Y:S01]  /*2c10*/  SHF.L.U32 R2, R2, 0x1f, RZ ;  /* 0x0000001f02027819 */ /* 0x000fe200000006ff */
[----:B-1-3--:R-:W-:-:S07]  /*2c20*/  IMAD.U32 R0, RZ, RZ, UR6 ;  /* 0x00000006ff007e24 */ /* 0x00afce000f8e00ff */
.L_x_53:
[----:B-1----:R1:W2:Y:S02]  /*2c30*/  SYNCS.PHASECHK.TRANS64.TRYWAIT P0, [R0+URZ], R2 ;  /* 0x00000002000075a7 */ /* 0x0022a400080011ff */
[----:B--2---:R-:W-:Y:S05]  /*2c40*/  @!P0 NANOSLEEP.SYNCS 0x989680 ;  /* 0x009896800000895d */ /* 0x004fea0003900000 */
[----:B------:R-:W2:Y:S02]  /*2c50*/  @!P0 SYNCS.PHASECHK.TRANS64 P0, [R0+URZ], R2 ;  /* 0x00000002000085a7 */ /* 0x000ea400080010ff */
[----:B--2---:R-:W-:Y:S05]  /*2c60*/  @P0 EXIT ;  /* 0x000000000000094d */ /* 0x004fea0003800000 */
[----:B------:R-:W-:Y:S05]  /*2c70*/  BRA `(.L_x_53) ;  /* 0xfffffffc00ec7947 */ /* 0x000fea000383ffff */
.L_x_23:
[----:B------:R-:W-:-:S04]  /*2c80*/  UISETP.NE.AND UP1, UPT, UR37, URZ, UPT ;  /* 0x000000ff2500728c */ /* 0x000fc8000bf25270 */
[----:B------:R-:W-:-:S09]  /*2c90*/  UISETP.NE.OR UP1, UPT, UR10, 0x1, UP1 ;  /* 0x000000010a00788c */ /* 0x000fd20008f25670 */
[----:B------:R-:W-:Y:S05]  /*2ca0*/  BRA.U UP1, `(.L_x_54) ;  /* 0x00000005014c7547 */ /* 0x000fea000b800000 */
[----:B------:R-:W-:Y:S01]  /*2cb0*/  HFMA2 R11, -RZ, RZ, 0, 0 ;  /* 0x00000000ff0b7431 */ /* 0x000fe200000001ff */
[----:B------:R-:W-:Y:S01]  /*2cc0*/  ISETP.GE.U32.AND P2, PT, R10, 0x2, PT ;  /* 0x000000020a00780c */ /* 0x000fe20003f46070 */
[----:B------:R-:W-:Y:S01]  /*2cd0*/  IMAD.MOV.U32 R12, RZ, RZ, 0x1 ;  /* 0x00000001ff0c7424 */ /* 0x000fe200078e00ff */
[----:B------:R-:W-:Y:S01]  /*2ce0*/  CS2R R8, SRZ ;  /* 0x0000000000087805 */ /* 0x000fe2000001ff00 */
[----:B------:R-:W-:Y:S01]  /*2cf0*/  IMAD.MOV.U32 R3, RZ, RZ, RZ ;  /* 0x000000ffff037224 */ /* 0x000fe200078e00ff */
[----:B------:R-:W-:Y:S01]  /*2d00*/  UMOV UR4, 0x400 ;  /* 0x0000040000047882 */ /* 0x000fe20000000000 */
[----:B------:R-:W-:Y:S01]  /*2d10*/  UMOV UR6, URZ ;  /* 0x000000ff00067c82 */ /* 0x000fe20008000000 */
[----:B------:R-:W-:-:S12]  /*2d20*/  ULEA UR37, UR37, UR4, 0x18 ;  /* 0x0000000425257291 */ /* 0x000fd8000f8ec0ff */
.L_x_58:
[----:B------:R-:W-:Y:S02]  /*2d30*/  LEA R0, R3, UR37, 0x3 ;  /* 0x0000002503007c11 */ /* 0x000fe4000f8e18ff */
[----:B------:R-:W-:-:S03]  /*2d40*/  SHF.L.U32 R4, R8, 0x1f, RZ ;  /* 0x0000001f08047819 */ /* 0x000fc600000006ff */
[----:B------:R-:W-:Y:S01]  /*2d50*/  VIADD R5, R0, 0x150 ;  /* 0x0000015000057836 */ /* 0x000fe20000000000 */
[----:B------:R-:W1:Y:S02]  /*2d60*/  SYNCS.PHASECHK.TRANS64.TRYWAIT P0, [R0+URZ+0x140], R4 ;  /* 0x00014004000075a7 */ /* 0x000e6400080011ff */
[----:B-1----:R-:W-:Y:S05]  /*2d70*/  @!P0 BRA `(.L_x_55) ;  /* 0x0000005400ec8947 */ /* 0x002fea0003800000 */
.L_x_162:
[----:B------:R-:W-:Y:S01]  /*2d80*/  ULEA UR5, UR6, UR37, 0x3 ;  /* 0x0000002506057291 */ /* 0x000fe2000f8e18ff */
[----:B-1----:R-:W-:Y:S01]  /*2d90*/  PRMT R0, RZ, 0x654, R5 ;  /* 0x00000654ff007816 */ /* 0x002fe20000000005 */
[----:B------:R-:W-:Y:S01]  /*2da0*/  @!P2 IMAD.MOV.U32 R4, RZ, RZ, 0x10 ;  /* 0x00000010ff04a424 */ /* 0x000fe200078e00ff */
[----:B------:R-:W-:Y:S01]  /*2db0*/  SHF.L.U32 R5, R12, 0x1f, RZ ;  /* 0x0000001f0c057819 */ /* 0x000fe200000006ff */
[----:B------:R-:W-:Y:S01]  /*2dc0*/  UIADD3 UR4, UPT, UPT, UR5, 0xe0, URZ ;  /* 0x000000e005047890 */ /* 0x000fe2000fffe0ff */
[----:B------:R1:W-:Y:S05]  /*2dd0*/  SYNCS.ARRIVE.TRANS64.RED.A1T0 RZ, [R0+URZ], RZ ;  /* 0x000000ff00ff79a7 */ /* 0x0003ea00081004ff */
[----:B------:R-:W-:Y:S01]  /*2de0*/  IMAD.U32 R6, RZ, RZ, UR4 ;  /* 0x00000004ff067e24 */ /* 0x000fe2000f8e00ff */
[----:B------:R-:W2:Y:S04]  /*2df0*/  SYNCS.PHASECHK.TRANS64.TRYWAIT P0, [UR5+0xf0], R5 ;  /* 0x0000f005ff0075a7 */ /* 0x000ea80008001105 */
[----:B------:R-:W-:Y:S01]  /*2e00*/  PRMT R6, R10, 0x654, R6 ;  /* 0x000006540a067816 */ /* 0x000fe20000000006 */
[----:B-12---:R-:W-:Y:S06]  /*2e10*/  @!P0 BRA `(.L_x_56) ;  /* 0x0000005400d88947 */ /* 0x006fec0003800000 */
.L_x_164:
[----:B------:R-:W-:Y:S01]  /*2e20*/  ULEA UR4, UR6, UR37, 0x4 ;  /* 0x0000002506047291 */ /* 0x000fe2000f8e20ff */
[----:B------:R-:W-:Y:S01]  /*2e30*/  SEL R2, R6, R2, !P2 ;  /* 0x0000000206027207 */ /* 0x000fe20005000000 */
[----:B------:R-:W-:Y:S01]  /*2e40*/  UIADD3 UR5, UPT, UPT, UR5, 0xe0, URZ ;  /* 0x000000e005057890 */ /* 0x000fe2000fffe0ff */
[----:B-1----:R-:W-:Y:S01]  /*2e50*/  LEA R0, R11, UR37, 0x3 ;  /* 0x000000250b007c11 */ /* 0x002fe2000f8e18ff */
[----:B------:R-:W-:Y:S01]  /*2e60*/  UIADD3 UR4, UPT, UPT, UR4, 0x170, URZ ;  /* 0x0000017004047890 */ /* 0x000fe2000fffe0ff */
[----:B------:R1:W-:Y:S01]  /*2e70*/  @!P2 SYNCS.ARRIVE.TRANS64.RED RZ, [R2+URZ], R4 ;  /* 0x0000000402ffa9a7 */ /* 0x0003e200080004ff */
[----:B------:R-:W-:Y:S01]  /*2e80*/  UIADD3 UR6, UPT, UPT, UR6, 0x1, URZ ;  /* 0x0000000106067890 */ /* 0x000fe2000fffe0ff */
[----:B------:R-:W-:-:S03]  /*2e90*/  VIADD R3, R3, 0x1 ;  /* 0x0000000103037836 */ /* 0x000fc60000000000 */
[----:B------:R-:W-:Y:S02]  /*2ea0*/  UISETP.NE.AND UP0, UPT, UR6, 0x2, UPT ;  /* 0x000000020600788c */ /* 0x000fe4000bf05270 */
[----:B------:R-:W-:Y:S01]  /*2eb0*/  ISETP.NE.AND P0, PT, R3, 0x2, PT ;  /* 0x000000020300780c */ /* 0x000fe20003f05270 */
[----:B------:R-:W-:Y:S06]  /*2ec0*/  UGETNEXTWORKID.BROADCAST [UR4], [UR5] ;  /* 0x00000000040073ca */ /* 0x000fec0008000100 */
[----:B------:R-:W-:Y:S02]  /*2ed0*/  USEL UR4, URZ, 0x1, UP0 ;  /* 0x00000001ff047887 */ /* 0x000fe40008000000 */
[----:B------:R-:W-:-:S04]  /*2ee0*/  USEL UR6, UR6, URZ, UP0 ;  /* 0x000000ff06067287 */ /* 0x000fc80008000000 */
[----:B------:R-:W-:Y:S02]  /*2ef0*/  LOP3.LUT R12, R12, UR4, RZ, 0x3c, !PT ;  /* 0x000000040c0c7c12 */ /* 0x000fe4000f8e3cff */
[----:B-1----:R-:W-:-:S04]  /*2f00*/  SHF.L.U32 R4, R9, 0x1f, RZ ;  /* 0x0000001f09047819 */ /* 0x002fc800000006ff */
[----:B------:R-:W1:Y:S02]  /*2f10*/  SYNCS.PHASECHK.TRANS64.TRYWAIT P1, [R0+URZ+0xe0], R4 ;  /* 0x0000e004000075a7 */ /* 0x000e6400080211ff */
[----:B-1----:R-:W-:Y:S05]  /*2f20*/  @!P1 BRA `(.L_x_57) ;  /* 0x0000005400ac9947 */ /* 0x002fea0003800000 */
.L_x_165:
[----:B-1----:R-:W-:Y:S01]  /*2f30*/  LEA R4, R11, UR37, 0x4 ;  /* 0x000000250b047c11 */ /* 0x002fe2000f8e20ff */
[----:B------:R-:W-:Y:S01]  /*2f40*/  VIADD R0, R0, 0xf0 ;  /* 0x000000f000007836 */ /* 0x000fe20000000000 */
[----:B------:R-:W-:Y:S01]  /*2f50*/  SEL R3, R3, RZ, P0 ;  /* 0x000000ff03037207 */ /* 0x000fe20000000000 */
[----:B------:R-:W-:-:S03]  /*2f60*/  VIADD R11, R11, 0x1 ;  /* 0x000000010b0b7836 */ /* 0x000fc60000000000 */
[----:B------:R-:W1:Y:S01]  /*2f70*/  LDS.128 R4, [R4+0x170] ;  /* 0x0001700004047984 */ /* 0x000e620000000c00 */
[----:B------:R-:W-:Y:S02]  /*2f80*/  PRMT R0, RZ, 0x654, R0 ;  /* 0x00000654ff007816 */ /* 0x000fe40000000000 */
[C---:B------:R-:W-:Y:S01]  /*2f90*/  ISETP.NE.AND P1, PT, R11.reuse, 0x2, PT ;  /* 0x000000020b00780c */ /* 0x040fe20003f25270 */
[----:B------:R-:W-:Y:S01]  /*2fa0*/  @!PT LDS RZ, [RZ] ;  /* 0x00000000fffff984 */ /* 0x000fe20000000800 */
[----:B------:R-:W-:Y:S01]  /*2fb0*/  @!PT LDS RZ, [RZ] ;  /* 0x00000000fffff984 */ /* 0x000fe20000000800 */
[----:B------:R-:W-:Y:S01]  /*2fc0*/  @!PT LDS RZ, [RZ] ;  /* 0x00000000fffff984 */ /* 0x000fe20000000800 */
[----:B------:R-:W-:Y:S01]  /*2fd0*/  @!PT LDS RZ, [RZ] ;  /* 0x00000000fffff984 */ /* 0x000fe20000000800 */
[----:B------:R2:W-:Y:S06]  /*2fe0*/  MEMBAR.ALL.CTA ;  /* 0x0000000000007992 */ /* 0x0005ec0000008000 */
[----:B--2---:R-:W2:Y:S01]  /*2ff0*/  FENCE.VIEW.ASYNC.S ;  /* 0x00000000000073c6 */ /* 0x004ea20000000000 */
[----:B------:R-:W-:Y:S01]  /*3000*/  SEL R11, R11, RZ, P1 ;  /* 0x000000ff0b0b7207 */ /* 0x000fe20000800000 */
[----:B--2---:R2:W-:Y:S01]  /*3010*/  SYNCS.ARRIVE.TRANS64.RED.A1T0 RZ, [R0+URZ], RZ ;  /* 0x000000ff00ff79a7 */ /* 0x0045e200081004ff */
[----:B-1----:R-:W-:-:S02]  /*3020*/  LOP3.LUT P3, RZ, R6, 0x1, RZ, 0xc0, !PT ;  /* 0x0000000106ff7812 */ /* 0x002fc4000786c0ff */
[----:B------:R-:W-:-:S04]  /*3030*/  SEL R4, RZ, 0x1, P1 ;  /* 0x00000001ff047807 */ /* 0x000fc80000800000 */
[----:B------:R-:W-:Y:S02]  /*3040*/  LOP3.LUT R9, R9, R4, RZ, 0x3c, !PT ;  /* 0x0000000409097212 */ /* 0x000fe400078e3cff */
[----:B--2---:R-:W-:-:S04]  /*3050*/  SEL R0, RZ, 0x1, P0 ;  /* 0x00000001ff007807 */ /* 0x004fc80000000000 */
[----:B------:R-:W-:Y:S01]  /*3060*/  LOP3.LUT R8, R8, R0, RZ, 0x3c, !PT ;  /* 0x0000000008087212 */ /* 0x000fe200078e3cff */
[----:B------:R-:W-:Y:S06]  /*3070*/  @P3 BRA `(.L_x_58) ;  /* 0xfffffffc002c3947 */ /* 0x000fec000383ffff */
[----:B------:R-:W-:Y:S01]  /*3080*/  ULEA UR5, UR6, UR37, 0x3 ;  /* 0x0000002506057291 */ /* 0x000fe2000f8e18ff */
[----:B------:R-:W-:-:S08]  /*3090*/  SHF.L.U32 R2, R12, 0x1f, RZ ;  /* 0x0000001f0c027819 */ /* 0x000fd000000006ff */
[----:B------:R-:W1:Y:S02]  /*30a0*/  SYNCS.PHASECHK.TRANS64 P0, [UR5+0xf0], R2 ;  /* 0x0000f002ff0075a7 */ /* 0x000e640008001005 */
[----:B-1----:R-:W-:Y:S05]  /*30b0*/  @P0 BRA `(.L_x_59) ;  /* 0x0000000000080947 */ /* 0x002fea0003800000 */
[----:B------:R-:W1:Y:S02]  /*30c0*/  SYNCS.PHASECHK.TRANS64.TRYWAIT P0, [UR5+0xf0], R2 ;  /* 0x0000f002ff0075a7 */ /* 0x000e640008001105 */
[----:B-1----:R-:W-:Y:S05]  /*30d0*/  @!P0 BRA `(.L_x_60) ;  /* 0x0000005400548947 */ /* 0x002fea0003800000 */
.L_x_59:
[----:B------:R-:W-:-:S04]  /*30e0*/  UIADD3 UR4, UPT, UPT, UR6, 0x1, URZ ;  /* 0x0000000106047890 */ /* 0x000fc8000fffe0ff */
[----:B------:R-:W-:-:S04]  /*30f0*/  UISETP.NE.AND UP0, UPT, UR4, 0x2, UPT ;  /* 0x000000020400788c */ /* 0x000fc8000bf05270 */
[----:B------:R-:W-:Y:S02]  /*3100*/  USEL UR7, URZ, 0x1, UP0 ;  /* 0x00000001ff077887 */ /* 0x000fe40008000000 */
[----:B------:R-:W-:-:S04]  /*3110*/  USEL UR4, UR4, URZ, UP0 ;  /* 0x000000ff04047287 */ /* 0x000fc80008000000 */
[----:B------:R-:W-:Y:S01]  /*3120*/  ULEA UR4, UR4, UR37, 0x3 ;  /* 0x0000002504047291 */ /* 0x000fe2000f8e18ff */
[----:B-1----:R-:W-:-:S04]  /*3130*/  LOP3.LUT R2, R12, UR7, RZ, 0x3c, !PT ;  /* 0x000000070c027c12 */ /* 0x002fc8000f8e3cff */
[----:B------:R-:W-:-:S04]  /*3140*/  SHF.L.U32 R0, R2, 0x1f, RZ ;  /* 0x0000001f02007819 */ /* 0x000fc800000006ff */
[----:B------:R-:W1:Y:S02]  /*3150*/  SYNCS.PHASECHK.TRANS64 P0, [UR4+0xf0], R0 ;  /* 0x0000f000ff0075a7 */ /* 0x000e640008001004 */
[----:B-1----:R-:W-:Y:S05]  /*3160*/  @P0 EXIT ;  /* 0x000000000000094d */ /* 0x002fea0003800000 */
[----:B------:R-:W-:Y:S02]  /*3170*/  SHF.L.U32 R2, R2, 0x1f, RZ ;  /* 0x0000001f02027819 */ /* 0x000fe400000006ff */
[----:B------:R-:W-:-:S07]  /*3180*/  MOV R0, UR4 ;  /* 0x0000000400007c02 */ /* 0x000fce0008000f00 */
.L_x_61:
[----:B-1----:R1:W2:Y:S02]  /*3190*/  SYNCS.PHASECHK.TRANS64.TRYWAIT P0, [R0+URZ+0xf0], R2 ;  /* 0x0000f002000075a7 */ /* 0x0022a400080011ff */
[----:B--2---:R-:W-:Y:S05]  /*31a0*/  @!P0 NANOSLEEP.SYNCS 0x989680 ;  /* 0x009896800000895d */ /* 0x004fea0003900000 */
[----:B------:R-:W2:Y:S02]  /*31b0*/  @!P0 SYNCS.PHASECHK.TRANS64 P0, [R0+URZ+0xf0], R2 ;  /* 0x0000f002000085a7 */ /* 0x000ea400080010ff */
[----:B--2---:R-:W-:Y:S05]  /*31c0*/  @P0 EXIT ;  /* 0x000000000000094d */ /* 0x004fea0003800000 */
[----:B------:R-:W-:Y:S05]  /*31d0*/  BRA `(.L_x_61) ;  /* 0xfffffffc00ec7947 */ /* 0x000fea000383ffff */
.L_x_54:
[----:B------:R-:W-:Y:S05]  /*31e0*/  BRA.U UP4, `(.L_x_62) ;  /* 0x0000001104d87547 */ /* 0x000fea000b800000 */
[----:B------:R-:W-:Y:S01]  /*31f0*/  UMOV UR6, 0x40 ;  /* 0x0000004000067882 */ /* 0x000fe20000000000 */
[----:B------:R-:W-:Y:S01]  /*3200*/  NOP ;  /* 0x0000000000007918 */ /* 0x000fe20000000000 */
[----:B------:R-:W-:Y:S01]  /*3210*/  ULEA UR6, UR37, UR6, 0x18 ;  /* 0x0000000625067291 */ /* 0x000fe2000f8ec0ff */
[----:B------:R-:W-:Y:S02]  /*3220*/  UMOV UR7, 0x400 ;  /* 0x0000040000077882 */ /* 0x000fe40000000000 */
[----:B------:R-:W-:-:S06]  /*3230*/  ULEA UR37, UR37, UR7, 0x18 ;  /* 0x0000000725257291 */ /* 0x000fcc000f8ec0ff */
[----:B------:R-:W1:Y:S02]  /*3240*/  LDS.U8 R2, [UR6+0x1c] ;  /* 0x00001c06ff027984 */ /* 0x000e640008000000 */
[----:B-1----:R-:W-:-:S13]  /*3250*/  ISETP.NE.AND P0, PT, R2, RZ, PT ;  /* 0x000000ff0200720c */ /* 0x002fda0003f05270 */
[----:B------:R-:W-:Y:S05]  /*3260*/  @P0 BRA `(.L_x_63) ;  /* 0x0000000400080947 */ /* 0x000fea0003800000 */
[----:B------:R-:W-:Y:S02]  /*3270*/  UISETP.NE.U32.AND UP0, UPT, UR5, 0x1, UPT ;  /* 0x000000010500788c */ /* 0x000fe4000bf05070 */
[----:B------:R-:W-:-:S07]  /*3280*/  UIADD3 UR8, UPT, UPT, UR6, 0x8, URZ ;  /* 0x0000000806087890 */ /* 0x000fce000fffe0ff */
[----:B------:R-:W-:Y:S05]  /*3290*/  BRA.U !UP0, `(.L_x_64) ;  /* 0x00000001089c7547 */ /* 0x000fea000b800000 */
[----:B------:R-:W-:Y:S01]  /*32a0*/  ELECT P0, URZ, PT ;  /* 0x0000000000ff782f */ /* 0x000fe20003800000 */
[----:B------:R-:W-:-:S12]  /*32b0*/  BSSY B0, `(.L_x_64) ;  /* 0x0000025000007945 */ /* 0x000fd80003800000 */
[----:B------:R-:W-:Y:S05]  /*32c0*/  @!P0 BRA `(.L_x_65) ;  /* 0x00000000008c8947 */ /* 0x000fea0003800000 */
[----:B------:R-:W-:-:S05]  /*32d0*/  UMOV UR7, 0x10 ;  /* 0x0000001000077882 */ /* 0x000fca0000000000 */
[----:B------:R-:W-:Y:S04]  /*32e0*/  DEPBAR.LE SB1, 0x36 ;  /* 0x00009d800000791a */ /* 0x000fe80000000000 */
[----:B------:R-:W1:Y:S02]  /*32f0*/  UTCATOMSWS.2CTA.FIND_AND_SET.ALIGN UP1, UR7, UR7 ;  /* 0x00000007000775e3 */ /* 0x000e640008220800 */
[----:B-1----:R-:W-:Y:S01]  /*3300*/  MOV R10, UR7 ;  /* 0x00000007000a7c02 */ /* 0x002fe20008000f00 */
[----:B------:R-:W-:Y:S06]  /*3310*/  BRA.U UP1, `(.L_x_66) ;  /* 0x0000000101187547 */ /* 0x000fec000b800000 */
.L_x_67:
[----:B------:R-:W-:Y:S05]  /*3320*/  NANOSLEEP 0x64 ;  /* 0x000000640000795d */ /* 0x000fea0003800000 */
[----:B------:R-:W-:-:S05]  /*3330*/  UMOV UR7, 0x10 ;  /* 0x0000001000077882 */ /* 0x000fca0000000000 */
[----:B------:R-:W-:Y:S04]  /*3340*/  DEPBAR.LE SB1, 0x36 ;  /* 0x00009d800000791a */ /* 0x000fe80000000000 */
[----:B------:R-:W1:Y:S02]  /*3350*/  UTCATOMSWS.2CTA.FIND_AND_SET.ALIGN UP1, UR7, UR7 ;  /* 0x00000007000775e3 */ /* 0x000e640008220800 */
[----:B-1----:R-:W-:Y:S01]  /*3360*/  MOV R10, UR7 ;  /* 0x00000007000a7c02 */ /* 0x002fe20008000f00 */
[----:B------:R-:W-:Y:S05]  /*3370*/  BRA.U !UP1, `(.L_x_67) ;  /* 0xfffffffd09e87547 */ /* 0x000fea000b83ffff */
.L_x_66:
[----:B------:R-:W1:Y:S01]  /*3380*/  LDS R5, [UR6+0x10] ;  /* 0x00001006ff057984 */ /* 0x000e620008000800 */
[----:B------:R-:W-:Y:S01]  /*3390*/  IMAD.U32 R3, RZ, RZ, UR37 ;  /* 0x00000025ff037e24 */ /* 0x000fe2000f8e00ff */
[----:B------:R-:W-:-:S03]  /*33a0*/  MOV R2, UR4 ;  /* 0x0000000400027c02 */ /* 0x000fc60008000f00 */
[----:B------:R-:W-:Y:S01]  /*33b0*/  VIADD R3, R3, 0x190 ;  /* 0x0000019003037836 */ /* 0x000fe20000000000 */
[----:B-1----:R-:W-:-:S04]  /*33c0*/  SHF.L.U32 R5, R5, 0x1f, RZ ;  /* 0x0000001f05057819 */ /* 0x002fc800000006ff */
[----:B------:R-:W1:Y:S02]  /*33d0*/  SYNCS.PHASECHK.TRANS64.TRYWAIT P0, [UR6+0x8], R5 ;  /* 0x00000805ff0075a7 */ /* 0x000e640008001106 */
[----:B-1----:R-:W-:Y:S05]  /*33e0*/  @P0 BRA `(.L_x_68) ;  /* 0x0000000000080947 */ /* 0x002fea0003800000 */
[----:B------:R-:W1:Y:S02]  /*33f0*/  SYNCS.PHASECHK.TRANS64.TRYWAIT P0, [UR6+0x8], R5 ;  /* 0x00000805ff0075a7 */ /* 0x000e640008001106 */
[----:B-1----:R-:W-:Y:S05]  /*3400*/  @!P0 BRA `(.L_x_69) ;  /* 0x0000005000a08947 */ /* 0x002fea0003800000 */
.L_x_68:
[----:B-1----:R-:W-:Y:S01]  /*3410*/  HFMA2 R4, -RZ, RZ, 0, 5.9604644775390625e-08 ;  /* 0x00000001ff047431 */ /* 0x002fe200000001ff */
[----:B------:R-:W-:Y:S01]  /*3420*/  UPRMT UR7, UR4, 0x654, UR8 ;  /* 0x0000065404077896 */ /* 0x000fe20008000008 */
[----:B------:R-:W-:Y:S01]  /*3430*/  IMAD.MOV.U32 R7, RZ, RZ, 0xffff ;  /* 0x0000ffffff077424 */ /* 0x000fe200078e00ff */
[----:B------:R-:W-:Y:S01]  /*3440*/  PRMT R2, R2, 0x654, R3 ;  /* 0x0000065402027816 */ /* 0x000fe20000000003 */
[----:B------:R-:W-:Y:S02]  /*3450*/  IMAD.MOV.U32 R5, RZ, RZ, 0x4 ;  /* 0x00000004ff057424 */ /* 0x000fe400078e00ff */
[----:B------:R-:W-:Y:S01]  /*3460*/  IMAD.SHL.U32 R9, R10, 0x20, RZ ;  /* 0x000000200a097824 */ /* 0x000fe200078e00ff */
[----:B------:R-:W-:Y:S02]  /*3470*/  MOV R3, UR7 ;  /* 0x0000000700037c02 */ /* 0x000fe40008000f00 */
[-C--:B------:R-:W-:Y:S01]  /*3480*/  SHF.L.U32 R7, R7, R10.reuse, RZ ;  /* 0x0000000a07077219 */ /* 0x080fe200000006ff */
[----:B------:R1:W-:Y:S01]  /*3490*/  SYNCS.ARRIVE.TRANS64.RED RZ, [UR7], R5 ;  /* 0x00000005ffff79a7 */ /* 0x0003e20008000407 */
[----:B------:R-:W-:Y:S01]  /*34a0*/  SHF.L.U32 R6, R4, R10, RZ ;  /* 0x0000000a04067219 */ /* 0x000fe200000006ff */
[----:B------:R1:W-:Y:S04]  /*34b0*/  STS [UR37+0x190], R9 ;  /* 0x00019009ff007988 */ /* 0x0003e80008000825 */
[----:B------:R1:W-:Y:S04]  /*34c0*/  STAS [R2.64], R10 ;  /* 0x0000000a02007dbd */ /* 0x0003e8000c0008ff */
[----:B------:R1:W-:Y:S04]  /*34d0*/  ATOMS.OR RZ, [UR6+0x14], R7 ;  /* 0x00001407ffff798c */ /* 0x0003e8000b000006 */
[----:B------:R1:W-:Y:S04]  /*34e0*/  ATOMS.OR RZ, [UR6+0x18], R6 ;  /* 0x00001806ffff798c */ /* 0x0003e8000b000006 */
[----:B------:R1:W-:Y:S02]  /*34f0*/  ATOMS.XOR RZ, [UR6+0x10], R4 ;  /* 0x00001004ffff798c */ /* 0x0003e4000b800006 */
.L_x_65:
[----:B------:R-:W-:Y:S05]  /*3500*/  BSYNC B0 ;  /* 0x0000000000007941 */ /* 0x000fea0003800000 */
.L_x_64:
[----:B------:R-:W-:Y:S05]  /*3510*/  BRA.U UP0, `(.L_x_70) ;  /* 0x00000001006c7547 */ /* 0x000fea000b800000 */
[----:B------:R-:W-:-:S03]  /*3520*/  UMOV UR7, 0xffffffff ;  /* 0xffffffff00077882 */ /* 0x000fc60000000000 */
[----:B------:R-:W-:Y:S05]  /*3530*/  BRA.DIV UR7, `(.L_x_71) ;  /* 0x00000052076c7947 */ /* 0x000fea000b800000 */
[----:B------:R-:W-:-:S13]  /*3540*/  ELECT P6, URZ, PT ;  /* 0x0000000000ff782f */ /* 0x000fda00038c0000 */
.L_x_169:
[----:B------:R-:W-:Y:S05]  /*3550*/  @!P6 BRA `(.L_x_70) ;  /* 0x00000000005ce947 */ /* 0x000fea0003800000 */
[----:B-1----:R-:W1:Y:S02]  /*3560*/  LDS R3, [UR6+0x10] ;  /* 0x00001006ff037984 */ /* 0x002e640008000800 */
[----:B-1----:R-:W-:-:S04]  /*3570*/  SHF.L.U32 R3, R3, 0x1f, RZ ;  /* 0x0000001f03037819 */ /* 0x002fc800000006ff */
[----:B------:R-:W1:Y:S02]  /*3580*/  SYNCS.PHASECHK.TRANS64.TRYWAIT P0, [UR6+0x8], R3 ;  /* 0x00000803ff0075a7 */ /* 0x000e640008001106 */
[----:B-1----:R-:W-:Y:S05]  /*3590*/  @P0 BRA `(.L_x_72) ;  /* 0x0000000000080947 */ /* 0x002fea0003800000 */
[----:B------:R-:W1:Y:S02]  /*35a0*/  SYNCS.PHASECHK.TRANS64.TRYWAIT P0, [UR6+0x8], R3 ;  /* 0x00000803ff0075a7 */ /* 0x000e640008001106 */
[----:B-1----:R-:W-:Y:S05]  /*35b0*/  @!P0 BRA `(.L_x_73) ;  /* 0x00000050006c8947 */ /* 0x002fea0003800000 */
.L_x_72:
[----:B------:R-:W2:Y:S01]  /*35c0*/  LDS R5, [UR37+0x190] ;  /* 0x00019025ff057984 */ /* 0x000ea20008000800 */
[----:B-1----:R-:W-:Y:S02]  /*35d0*/  HFMA2 R2, -RZ, RZ, 0, 5.9604644775390625e-08 ;  /* 0x00000001ff027431 */ /* 0x002fe400000001ff */
[----:B------:R-:W-:Y:S01]  /*35e0*/  IMAD.MOV.U32 R3, RZ, RZ, 0xffff ;  /* 0x0000ffffff037424 */ /* 0x000fe200078e00ff */
[----:B------:R-:W-:Y:S01]  /*35f0*/  UPRMT UR7, UR4, 0x654, UR8 ;  /* 0x0000065404077896 */ /* 0x000fe20008000008 */
[----:B--2---:R-:W-:-:S03]  /*3600*/  IMAD.SHL.U32 R4, R5, 0x20, RZ ;  /* 0x0000002005047824 */ /* 0x004fc600078e00ff */
[-C--:B------:R-:W-:Y:S02]  /*3610*/  SHF.L.U32 R3, R3, R5.reuse, RZ ;  /* 0x0000000503037219 */ /* 0x080fe400000006ff */
[----:B------:R-:W-:Y:S01]  /*3620*/  SHF.L.U32 R5, R2, R5, RZ ;  /* 0x0000000502057219 */ /* 0x000fe200000006ff */
[----:B------:R2:W-:Y:S04]  /*3630*/  STS [UR37+0x190], R4 ;  /* 0x00019004ff007988 */ /* 0x0005e80008000825 */
[----:B------:R2:W-:Y:S04]  /*3640*/  ATOMS.OR RZ, [UR6+0x14], R3 ;  /* 0x00001403ffff798c */ /* 0x0005e8000b000006 */
[----:B------:R2:W-:Y:S01]  /*3650*/  ATOMS.OR RZ, [UR6+0x18], R5 ;  /* 0x00001805ffff798c */ /* 0x0005e2000b000006 */
[----:B------:R-:W-:Y:S03]  /*3660*/  SYNCS.ARRIVE.TRANS64.RED.A1T0 RZ, [UR7], RZ ;  /* 0x000000ffffff79a7 */ /* 0x000fe60008100407 */
[----:B------:R2:W-:Y:S01]  /*3670*/  ATOMS.XOR RZ, [UR6+0x10], R2 ;  /* 0x00001002ffff798c */ /* 0x0005e2000b800006 */
[----:B------:R-:W-:Y:S05]  /*3680*/  BRA `(.L_x_70) ;  /* 0x0000000000107947 */ /* 0x000fea0003800000 */
.L_x_63:
[----:B------:R-:W-:-:S05]  /*3690*/  MOV R2, 0xffffffff ;  /* 0xffffffff00027802 */ /* 0x000fca0000000f00 */
[----:B------:R1:W-:Y:S02]  /*36a0*/  STS [UR37+0x190], R2 ;  /* 0x00019002ff007988 */ /* 0x0003e40008000825 */
[----:B-1----:R-:W-:Y:S02]  /*36b0*/  MOV R2, 0x36d0 ;  /* 0x000036d000027802 */ /* 0x002fe40000000f00 */
[----:B-----5:R-:W-:Y:S05]  /*36c0*/  CALL.REL.NOINC `($__internal_1_$__cuda_sm10x_tcgen05_guardrail_trap_phase_invalid_during_alloc) ;  /* 0x0000005400cc7944 */ /* 0x020fea0003c00000 */
.L_x_70:
[----:B------:R-:W-:Y:S05]  /*36d0*/  WARPSYNC.ALL ;  /* 0x0000000000007948 */ /* 0x000fea0003800000 */
[----:B------:R-:W3:Y:S01]  /*36e0*/  S2UR UR7, SR_CgaCtaId ;  /* 0x00000000000779c3 */ /* 0x000ee20000008800 */
[----:B------:R-:W-:Y:S01]  /*36f0*/  UMOV UR6, 0x400 ;  /* 0x0000040000067882 */ /* 0x000fe20000000000 */
[----:B------:R-:W-:-:S06]  /*3700*/  NOP ;  /* 0x0000000000007918 */ /* 0x000fcc0000000000 */
[----:B------:R-:W-:Y:S06]  /*3710*/  BAR.ARV 0x6, 0xa0 ;  /* 0x0182800000007b1d */ /* 0x000fec0000002000 */
[----:B------:R-:W4:Y:S01]  /*3720*/  LDCU UR8, c[0x0][0x38c] ;  /* 0x00007180ff0877ac */ /* 0x000f220008000800 */
[----:B------:R-:W-:Y:S01]  /*3730*/  LOP3.LUT R0, R0, 0xffff, RZ, 0xc0, !PT ;  /* 0x0000ffff00007812 */ /* 0x000fe200078ec0ff */
[----:B-1----:R-:W-:Y:S01]  /*3740*/  IMAD.MOV.U32 R9, RZ, RZ, 0x1 ;  /* 0x00000001ff097424 */ /* 0x002fe200078e00ff */
[----:B------:R-:W-:Y:S01]  /*3750*/  LOP3.LUT R8, R8, 0xffff, RZ, 0xc0, !PT ;  /* 0x0000ffff08087812 */ /* 0x000fe200078ec0ff */
[----:B------:R-:W-:Y:S01]  /*3760*/  UMOV UR19, URZ ;  /* 0x000000ff00137c82 */ /* 0x000fe20008000000 */
[----:B------:R-:W-:Y:S01]  /*3770*/  R2UR UR11, R0 ;  /* 0x00000000000b72ca */ /* 0x000fe200000e0000 */
[----:B------:R-:W-:Y:S01]  /*3780*/  UMOV UR18, URZ ;  /* 0x000000ff00127c82 */ /* 0x000fe20008000000 */
[----:B------:R-:W-:Y:S01]  /*3790*/  R2UR UR12, R8 ;  /* 0x00000000080c72ca */ /* 0x000fe200000e0000 */
[----:B------:R-:W-:Y:S01]  /*37a0*/  IMAD.MOV.U32 R8, RZ, RZ, RZ ;  /* 0x000000ffff087224 */ /* 0x000fe200078e00ff */
[----:B------:R-:W-:Y:S01]  /*37b0*/  UMOV UR17, URZ ;  /* 0x000000ff00117c82 */ /* 0x000fe20008000000 */
[----:B---3--:R-:W-:-:S02]  /*37c0*/  ULEA UR7, UR7, UR6, 0x18 ;  /* 0x0000000607077291 */ /* 0x008fc4000f8ec0ff */
[----:B------:R-:W-:Y:S02]  /*37d0*/  UISETP.NE.AND UP2, UPT, UR5, URZ, UPT ;  /* 0x000000ff0500728c */ /* 0x000fe4000bf45270 */
[----:B------:R-:W-:Y:S02]  /*37e0*/  UIADD3 UR13, UPT, UPT, UR7, 0x6400, URZ ;  /* 0x00006400070d7890 */ /* 0x000fe4000fffe0ff */
[----:B------:R-:W-:Y:S02]  /*37f0*/  UIADD3 UR14, UPT, UPT, UR7, 0x2e400, URZ ;  /* 0x0002e400070e7890 */ /* 0x000fe4000fffe0ff */
[----:B----4-:R-:W-:Y:S01]  /*3800*/  UIADD3 UR8, UPT, UPT, UR8, 0x3f, URZ ;  /* 0x0000003f08087890 */ /* 0x010fe2000fffe0ff */
[----:B--2---:R-:W1:Y:S01]  /*3810*/  LDS R2, [UR7+0x190] ;  /* 0x00019007ff027984 */ /* 0x004e620008000800 */
[----:B------:R-:W-:Y:S02]  /*3820*/  USHF.R.U32.HI UR13, URZ, 0x4, UR13 ;  /* 0x00000004ff0d7899 */ /* 0x000fe4000801160d */
[----:B------:R-:W-:-:S02]  /*3830*/  USHF.R.S32.HI UR6, URZ, 0x1f, UR8 ;  /* 0x0000001fff067899 */ /* 0x000fc40008011408 */
[----:B------:R-:W-:Y:S02]  /*3840*/  USHF.R.U32.HI UR14, URZ, 0x4, UR14 ;  /* 0x00000004ff0e7899 */ /* 0x000fe4000801160e */
[----:B------:R-:W-:Y:S02]  /*3850*/  ULEA.HI UR6, UR6, UR8, URZ, 0x6 ;  /* 0x0000000806067291 */ /* 0x000fe4000f8f30ff */
[----:B------:R-:W-:Y:S02]  /*3860*/  ULOP3.LUT UR13, UR13, 0x3fff, URZ, 0xc0, !UPT ;  /* 0x00003fff0d0d7892 */ /* 0x000fe4000f8ec0ff */
[----:B------:R-:W-:Y:S02]  /*3870*/  USHF.R.S32.HI UR6, URZ, 0x6, UR6 ;  /* 0x00000006ff067899 */ /* 0x000fe40008011406 */
[----:B------:R-:W-:Y:S02]  /*3880*/  ULOP3.LUT UR14, UR14, 0x3fff, URZ, 0xc0, !UPT ;  /* 0x00003fff0e0e7892 */ /* 0x000fe4000f8ec0ff */
[----:B------:R-:W-:Y:S01]  /*3890*/  UISETP.LT.AND UP0, UPT, UR6, 0x1, UPT ;  /* 0x000000010600788c */ /* 0x000fe2000bf01270 */
[----:B------:R-:W-:Y:S01]  /*38a0*/  UMOV UR28, 0x0 ;  /* 0x00000000001c7882 */ /* 0x000fe20000000000 */
[----:B------:R-:W-:Y:S01]  /*38b0*/  UMOV UR29, 0x10100010 ;  /* 0x10100010001d7882 */ /* 0x000fe20000000000 */
[----:B------:R-:W-:-:S02]  /*38c0*/  ULOP3.LUT UR13, UR13, 0x10000, URZ, 0xfc, !UPT ;  /* 0x000100000d0d7892 */ /* 0x000fc4000f8efcff */
[----:B------:R-:W-:Y:S02]  /*38d0*/  ULOP3.LUT UR14, UR14, 0x10000, URZ, 0xfc, !UPT ;  /* 0x000100000e0e7892 */ /* 0x000fe4000f8efcff */
[----:B------:R-:W-:Y:S01]  /*38e0*/  USEL UR20, UR6, 0x1, !UP0 ;  /* 0x0000000106147887 */ /* 0x000fe2000c000000 */
[----:B------:R-:W-:Y:S01]  /*38f0*/  UMOV UR26, 0x0 ;  /* 0x00000000001a7882 */ /* 0x000fe20000000000 */
[----:B------:R-:W-:Y:S01]  /*3900*/  UMOV UR27, 0x10100010 ;  /* 0x10100010001b7882 */ /* 0x000fe20000000000 */
[----:B------:R-:W-:Y:S01]  /*3910*/  UMOV UR24, 0x0 ;  /* 0x0000000000187882 */ /* 0x000fe20000000000 */
[----:B------:R-:W-:Y:S01]  /*3920*/  UMOV UR25, 0x10100010 ;  /* 0x1010001000197882 */ /* 0x000fe20000000000 */
[----:B------:R-:W-:Y:S01]  /*3930*/  UMOV UR22, 0x0 ;  /* 0x0000000000167882 */ /* 0x000fe20000000000 */
[----:B------:R-:W-:Y:S01]  /*3940*/  UMOV UR23, 0x10100010 ;  /* 0x1010001000177882 */ /* 0x000fe20000000000 */
[----:B-1----:R-:W-:Y:S02]  /*3950*/  R2UR UR21, R2 ;  /* 0x00000000021572ca */ /* 0x002fe400000e0000 */
[----:B------:R-:W-:-:S13]  /*3960*/  CS2R R2, SRZ ;  /* 0x0000000000027805 */ /* 0x000fda000001ff00 */
.L_x_81:
[C---:B------:R-:W-:Y:S02]  /*3970*/  LEA R0, R8.reuse, UR7, 0x3 ;  /* 0x0000000708007c11 */ /* 0x040fe4000f8e18ff */
[----:B------:R-:W-:Y:S02]  /*3980*/  SHF.L.U32 R4, R3, 0x1f, RZ ;  /* 0x0000001f03047819 */ /* 0x000fe400000006ff */
[----:B------:R-:W-:Y:S02]  /*3990*/  LEA R5, R8, UR7, 0x4 ;  /* 0x0000000708057c11 */ /* 0x000fe4000f8e20ff */
[----:B------:R-:W1:Y:S02]  /*39a0*/  SYNCS.PHASECHK.TRANS64.TRYWAIT P0, [R0+URZ+0xe0], R4 ;  /* 0x0000e004000075a7 */ /* 0x000e6400080011ff */
[----:B-1-34-:R-:W-:Y:S05]  /*39b0*/  @!P0 BRA `(.L_x_74) ;  /* 0x0000004c00848947 */ /* 0x01afea0003800000 */
.L_x_170:
[----:B-1----:R-:W1:Y:S01]  /*39c0*/  LDS.128 R4, [R5+0x170] ;  /* 0x0001700005047984 */ /* 0x002e620000000c00 */
[----:B------:R-:W-:Y:S02]  /*39d0*/  VIADD R0, R0, 0xf0 ;  /* 0x000000f000007836 */ /* 0x000fe40000000000 */
[----:B------:R-:W-:Y:S01]  /*39e0*/  VIADD R8, R8, 0x1 ;  /* 0x0000000108087836 */ /* 0x000fe20000000000 */
[----:B------:R-:W-:Y:S01]  /*39f0*/  @!PT LDS RZ, [RZ] ;  /* 0x00000000fffff984 */ /* 0x000fe20000000800 */
[----:B------:R-:W-:Y:S01]  /*3a00*/  @!PT LDS RZ, [RZ] ;  /* 0x00000000fffff984 */ /* 0x000fe20000000800 */
[----:B------:R-:W-:Y:S01]  /*3a10*/  @!PT LDS RZ, [RZ] ;  /* 0x00000000fffff984 */ /* 0x000fe20000000800 */
[----:B------:R-:W-:Y:S01]  /*3a20*/  @!PT LDS RZ, [RZ] ;  /* 0x00000000fffff984 */ /* 0x000fe20000000800 */
[----:B------:R2:W-:Y:S06]  /*3a30*/  MEMBAR.ALL.CTA ;  /* 0x0000000000007992 */ /* 0x0005ec0000008000 */
[----:B--2---:R-:W2:Y:S01]  /*3a40*/  FENCE.VIEW.ASYNC.S ;  /* 0x00000000000073c6 */ /* 0x004ea20000000000 */
[----:B------:R-:W-:-:S04]  /*3a50*/  PRMT R0, RZ, 0x654, R0 ;  /* 0x00000654ff007816 */ /* 0x000fc80000000000 */
[----:B--2---:R2:W-:Y:S01]  /*3a60*/  SYNCS.ARRIVE.TRANS64.RED.A1T0 RZ, [R0+URZ], RZ ;  /* 0x000000ff00ff79a7 */ /* 0x0045e200081004ff */
[----:B-1----:R-:W-:Y:S01]  /*3a70*/  LOP3.LUT P1, RZ, R6, 0x1, RZ, 0xc0, !PT ;  /* 0x0000000106ff7812 */ /* 0x002fe2000782c0ff */
[----:B--2---:R-:W-:-:S12]  /*3a80*/  BRA.U UP2, `(.L_x_75) ;  /* 0x0000000502087547 */ /* 0x004fd8000b800000 */
[----:B------:R-:W1:Y:S01]  /*3a90*/  LDCU UR8, c[0x0][0x38c] ;  /* 0x00007180ff0877ac */ /* 0x000e620008000800 */
[----:B------:R-:W-:Y:S02]  /*3aa0*/  PLOP3.LUT P2, PT, PT, PT, PT, 0x80, 0x8 ;  /* 0x000000000008781c */ /* 0x000fe40003f4f070 */
[----:B------:R-:W-:Y:S01]  /*3ab0*/  SHF.L.U32 R4, R9, 0x1f, RZ ;  /* 0x0000001f09047819 */ /* 0x000fe200000006ff */
[----:B------:R-:W-:Y:S02]  /*3ac0*/  ULEA UR9, UR19, UR7, 0x3 ;  /* 0x0000000713097291 */ /* 0x000fe4000f8e18ff */
[----:B------:R-:W-:Y:S02]  /*3ad0*/  ULEA UR10, UR19, UR21, 0x6 ;  /* 0x00000015130a7291 */ /* 0x000fe4000f8e30ff */
[----:B-1----:R-:W-:-:S06]  /*3ae0*/  UISETP.GE.AND UP0, UPT, UR8, 0x1, UPT ;  /* 0x000000010800788c */ /* 0x002fcc000bf06270 */
[----:B------:R-:W-:-:S05]  /*3af0*/  PLOP3.LUT P0, PT, PT, PT, UP0, 0x80, 0x8 ;  /* 0x000000000008781c */ /* 0x000fca0003f0f008 */
[----:B------:R-:W-:-:S08]  /*3b00*/  @UP0 ULEA UR8, UR18, UR7, 0x3 ;  /* 0x0000000712080291 */ /* 0x000fd0000f8e18ff */
[----:B------:R-:W-:-:S04]  /*3b10*/  @P0 SHF.L.U32 R0, R2, 0x1f, RZ ;  /* 0x0000001f02000819 */ /* 0x000fc800000006ff */
[----:B------:R1:W2:Y:S01]  /*3b20*/  @P0 SYNCS.PHASECHK.TRANS64.TRYWAIT P2, [UR8], R0 ;  /* 0x00000000ff0005a7 */ /* 0x0002a20008041108 */
[----:B------:R-:W3:Y:S02]  /*3b30*/  SYNCS.PHASECHK.TRANS64.TRYWAIT P0, [UR9+0x120], R4 ;  /* 0x00012004ff0075a7 */ /* 0x000ee40008001109 */
[----:B-123--:R-:W-:Y:S05]  /*3b40*/  @!P0 BRA `(.L_x_76) ;  /* 0x0000004c00348947 */ /* 0x00efea0003800000 */
.L_x_172:
[----:B------:R-:W-:Y:S01]  /*3b50*/  UMOV UR16, UR17 ;  /* 0x0000001100107c82 */ /* 0x000fe20008000000 */
[----:B------:R-:W-:Y:S05]  /*3b60*/  BRA.U !UP0, `(.L_x_77) ;  /* 0x0000000108c07547 */ /* 0x000fea000b800000 */
[----:B------:R-:W-:Y:S02]  /*3b70*/  UIADD3 UR16, UPT, UPT, UR20, UR17, URZ ;  /* 0x0000001114107290 */ /* 0x000fe4000fffe0ff */
[----:B------:R-:W-:Y:S01]  /*3b80*/  UPLOP3.LUT UP3, UPT, UPT, UPT, UPT, 0x40, 0x4 ;  /* 0x000000000004789c */ /* 0x000fe20003f6e870 */
[----:B------:R-:W-:Y:S01]  /*3b90*/  UMOV UR15, UR6 ;  /* 0x00000006000f7c82 */ /* 0x000fe20008000000 */
[----:B------:R-:W-:-:S09]  /*3ba0*/  UMOV UR46, UR18 ;  /* 0x00000012002e7c82 */ /* 0x000fd20008000000 */
.L_x_80:
[----:B--2---:R-:W-:Y:S01]  /*3bb0*/  ULEA UR8, UR46, UR7, 0x3 ;  /* 0x000000072e087291 */ /* 0x004fe2000f8e18ff */
[----:B---3--:R-:W-:Y:S11]  /*3bc0*/  @P2 BRA `(.L_x_78) ;  /* 0x00000000000c2947 */ /* 0x008ff60003800000 */
[----:B-1----:R-:W-:Y:S04]  /*3bd0*/  SHF.L.U32 R4, R2, 0x1f, RZ ;  /* 0x0000001f02047819 */ /* 0x002fe800000006ff */
[----:B------:R-:W1:Y:S02]  /*3be0*/  SYNCS.PHASECHK.TRANS64.TRYWAIT P0, [UR8], R4 ;  /* 0x00000004ff0075a7 */ /* 0x000e640008001108 */
[----:B-1----:R-:W-:Y:S05]  /*3bf0*/  @!P0 BRA `(.L_x_79) ;  /* 0x0000004c00208947 */ /* 0x002fea0003800000 */
.L_x_78:
[----:B------:R-:W-:Y:S01]  /*3c00*/  UISETP.NE.AND UP0, UPT, UR15, 0x1, UPT ;  /* 0x000000010f00788c */ /* 0x000fe2000bf05270 */
[----:B------:R-:W-:Y:S01]  /*3c10*/  PLOP3.LUT P2, PT, PT, PT, PT, 0x80, 0x8 ;  /* 0x000000000008781c */ /* 0x000fe20003f4f070 */
[----:B------:R-:W-:Y:S02]  /*3c20*/  UIADD3 UR18, UPT, UPT, UR46, 0x1, URZ ;  /* 0x000000012e127890 */ /* 0x000fe4000fffe0ff */
[----:B------:R-:W-:Y:S02]  /*3c30*/  ULEA UR32, UR46, UR14, 0x8 ;  /* 0x0000000e2e207291 */ /* 0x000fe4000f8e40ff */
[----:B------:R-:W-:Y:S01]  /*3c40*/  UISETP.NE.AND UP1, UPT, UR18, 0xa, UPT ;  /* 0x0000000a1200788c */ /* 0x000fe2000bf25270 */
[----:B------:R-:W-:Y:S01]  /*3c50*/  PLOP3.LUT P0, PT, PT, PT, UP0, 0x80, 0x8 ;  /* 0x000000000008781c */ /* 0x000fe20003f0f008 */
[----:B------:R-:W-:Y:S02]  /*3c60*/  UIADD3 UR44, UPT, UPT, UR32, 0x2, URZ ;  /* 0x00000002202c7890 */ /* 0x000fe4000fffe0ff */
[----:B------:R-:W-:Y:S02]  /*3c70*/  USEL UR31, URZ, 0x1, UP1 ;  /* 0x00000001ff1f7887 */ /* 0x000fe40008800000 */
[----:B------:R-:W-:Y:S02]  /*3c80*/  USEL UR18, UR18, URZ, UP1 ;  /* 0x000000ff12127287 */ /* 0x000fe40008800000 */
[----:B------:R-:W-:Y:S02]  /*3c90*/  UIADD3 UR40, UPT, UPT, UR32, 0x4, URZ ;  /* 0x0000000420287890 */ /* 0x000fe4000fffe0ff */
[----:B------:R-:W-:Y:S01]  /*3ca0*/  @UP0 ULEA UR30, UR18, UR7, 0x3 ;  /* 0x00000007121e0291 */ /* 0x000fe2000f8e18ff */
[----:B------:R-:W-:Y:S01]  /*3cb0*/  LOP3.LUT R2, R2, UR31, RZ, 0x3c, !PT ;  /* 0x0000001f02027c12 */ /* 0x000fe2000f8e3cff */
[----:B------:R-:W-:Y:S02]  /*3cc0*/  UIADD3 UR36, UPT, UPT, UR32, 0x6, URZ ;  /* 0x0000000620247890 */ /* 0x000fe4000fffe0ff */
[----:B------:R-:W-:Y:S01]  /*3cd0*/  UIADD3 UR8, UPT, UPT, UR8, 0x50, URZ ;  /* 0x0000005008087890 */ /* 0x000fe2000fffe0ff */
[----:B-1----:R-:W-:Y:S01]  /*3ce0*/  @P0 SHF.L.U32 R0, R2, 0x1f, RZ ;  /* 0x0000001f02000819 */ /* 0x002fe200000006ff */
[----:B------:R-:W-:Y:S02]  /*3cf0*/  UIADD3 UR17, UPT, UPT, UR17, 0x1, URZ ;  /* 0x0000000111117890 */ /* 0x000fe4000fffe0ff */
[----:B------:R-:W-:Y:S01]  /*3d00*/  UIADD3 UR15, UPT, UPT, UR15, -0x1, URZ ;  /* 0xffffffff0f0f7890 */ /* 0x000fe2000fffe0ff */
[----:B------:R2:W3:Y:S01]  /*3d10*/  @P0 SYNCS.PHASECHK.TRANS64.TRYWAIT P2, [UR30], R0 ;  /* 0x00000000ff0005a7 */ /* 0x0004e2000804111e */
[----:B------:R-:W-:Y:S02]  /*3d20*/  ULEA UR30, UR46, UR13, 0xa ;  /* 0x0000000d2e1e7291 */ /* 0x000fe4000f8e50ff */
[----:B------:R-:W-:Y:S02]  /*3d30*/  UISETP.NE.AND UP0, UPT, UR17, UR16, UPT ;  /* 0x000000101100728c */ /* 0x000fe4000bf05270 */
[----:B------:R-:W-:Y:S02]  /*3d40*/  UIADD3 UR42, UPT, UPT, UR30, 0x2, URZ ;  /* 0x000000021e2a7890 */ /* 0x000fe4000fffe0ff */
[----:B------:R-:W-:Y:S02]  /*3d50*/  UIADD3 UR38, UPT, UPT, UR30, 0x4, URZ ;  /* 0x000000041e267890 */ /* 0x000fe4000fffe0ff */
[----:B------:R-:W-:Y:S01]  /*3d60*/  UIADD3 UR34, UPT, UPT, UR30, 0x6, URZ ;  /* 0x000000061e227890 */ /* 0x000fe2000fffe0ff */
[----:B------:R-:W-:Y:S01]  /*3d70*/  UMOV UR33, 0x40004040 ;  /* 0x4000404000217882 */ /* 0x000fe20000000000 */
[----:B------:R-:W-:Y:S01]  /*3d80*/  UMOV UR31, 0x40004040 ;  /* 0x40004040001f7882 */ /* 0x000fe20000000000 */
[----:B------:R-:W-:Y:S01]  /*3d90*/  UMOV UR45, 0x40004040 ;  /* 0x40004040002d7882 */ /* 0x000fe20000000000 */
[----:B------:R2:W-:Y:S01]  /*3da0*/  UTCHMMA.2CTA gdesc[UR30], gdesc[UR32], tmem[UR10], tmem[UR28], idesc[UR29], UP3 ;  /* 0x00ff1c201e0075ea */ /* 0x0005e20009a0000a */
[----:B------:R-:W-:Y:S01]  /*3db0*/  UPLOP3.LUT UP3, UPT, UPT, UPT, UPT, 0x80, 0x8 ;  /* 0x000000000008789c */ /* 0x000fe20003f6f070 */
[----:B------:R-:W-:Y:S01]  /*3dc0*/  UMOV UR43, 0x40004040 ;  /* 0x40004040002b7882 */ /* 0x000fe20000000000 */
[----:B------:R-:W-:Y:S01]  /*3dd0*/  UMOV UR41, 0x40004040 ;  /* 0x4000404000297882 */ /* 0x000fe20000000000 */
[----:B------:R2:W-:Y:S01]  /*3de0*/  UTCHMMA.2CTA gdesc[UR42], gdesc[UR44], tmem[UR10], tmem[UR26], idesc[UR27], UPT ;  /* 0x00ff1a2c2a0075ea */ /* 0x0005e2000ba0000a */
[----:B------:R-:W-:Y:S01]  /*3df0*/  UMOV UR39, 0x40004040 ;  /* 0x4000404000277882 */ /* 0x000fe20000000000 */
[----:B------:R-:W-:Y:S01]  /*3e00*/  UMOV UR37, 0x40004040 ;  /* 0x4000404000257882 */ /* 0x000fe20000000000 */
[----:B------:R-:W-:Y:S01]  /*3e10*/  UMOV UR35, 0x40004040 ;  /* 0x4000404000237882 */ /* 0x000fe20000000000 */
[----:B------:R2:W-:Y:S01]  /*3e20*/  UTCHMMA.2CTA gdesc[UR38], gdesc[UR40], tmem[UR10], tmem[UR24], idesc[UR25], UPT ;  /* 0x00ff1828260075ea */ /* 0x0005e2000ba0000a */
[----:B------:R2:W-:Y:S01]  /*3e30*/  UTCHMMA.2CTA gdesc[UR34], gdesc[UR36], tmem[UR10], tmem[UR22], idesc[UR23], UPT ;  /* 0x00ff1624220075ea */ /* 0x0005e2000ba0000a */
[----:B------:R2:W-:Y:S01]  /*3e40*/  UTCBAR.2CTA.MULTICAST [UR8], URZ, UR12 ;  /* 0x000000ff080073e9 */ /* 0x0005e2000820080c */
[----:B------:R-:W-:Y:S01]  /*3e50*/  UMOV UR46, UR18 ;  /* 0x00000012002e7c82 */ /* 0x000fe20008000000 */
[----:B------:R-:W-:Y:S05]  /*3e60*/  BRA.U UP0, `(.L_x_80) ;  /* 0xfffffffd00507547 */ /* 0x000fea000b83ffff */
.L_x_77:
[----:B------:R-:W-:Y:S01]  /*3e70*/  UIADD3 UR9, UPT, UPT, UR9, 0x100, URZ ;  /* 0x0000010009097890 */ /* 0x000fe2000fffe0ff */
[----:B------:R-:W-:-:S08]  /*3e80*/  UMOV UR17, UR16 ;  /* 0x0000001000117c82 */ /* 0x000fd00008000000 */
[----:B------:R4:W-:Y:S01]  /*3e90*/  UTCBAR.2CTA.MULTICAST [UR9], URZ, UR11 ;  /* 0x000000ff090073e9 */ /* 0x0009e2000820080b */
[----:B------:R-:W-:Y:S02]  /*3ea0*/  NOP ;  /* 0x0000000000007918 */ /* 0x000fe40000000000 */
.L_x_75:
[----:B------:R-:W-:Y:S01]  /*3eb0*/  UIADD3 UR19, UPT, UPT, UR19, 0x1, URZ ;  /* 0x0000000113137890 */ /* 0x000fe2000fffe0ff */
[----:B------:R-:W-:-:S03]  /*3ec0*/  ISETP.NE.AND P0, PT, R8, 0x2, PT ;  /* 0x000000020800780c */ /* 0x000fc60003f05270 */
[----:B------:R-:W-:Y:S01]  /*3ed0*/  UISETP.NE.AND UP0, UPT, UR19, 0x4, UPT ;  /* 0x000000041300788c */ /* 0x000fe2000bf05270 */
[----:B-12---:R-:W-:Y:S02]  /*3ee0*/  SEL R0, RZ, 0x1, P0 ;  /* 0x00000001ff007807 */ /* 0x006fe40000000000 */
[----:B------:R-:W-:Y:S01]  /*3ef0*/  SEL R8, R8, RZ, P0 ;  /* 0x000000ff08087207 */ /* 0x000fe20000000000 */
[----:B------:R-:W-:Y:S01]  /*3f00*/  USEL UR8, URZ, 0x1, UP0 ;  /* 0x00000001ff087887 */ /* 0x000fe20008000000 */
[----:B------:R-:W-:Y:S01]  /*3f10*/  LOP3.LUT R3, R3, R0, RZ, 0x3c, !PT ;  /* 0x0000000003037212 */ /* 0x000fe200078e3cff */
[----:B------:R-:W-:-:S04]  /*3f20*/  USEL UR19, UR19, URZ, UP0 ;  /* 0x000000ff13137287 */ /* 0x000fc80008000000 */
[----:B------:R-:W-:Y:S01]  /*3f30*/  LOP3.LUT R9, R9, UR8, RZ, 0x3c, !PT ;  /* 0x0000000809097c12 */ /* 0x000fe2000f8e3cff */
[----:B------:R-:W-:Y:S07]  /*3f40*/  @P1 BRA `(.L_x_81) ;  /* 0xfffffff800881947 */ /* 0x000fee000383ffff */
[----:B------:R-:W1:Y:S01]  /*3f50*/  S2UR UR6, SR_CgaCtaId ;  /* 0x00000000000679c3 */ /* 0x000e620000008800 */
[----:B------:R-:W-:Y:S01]  /*3f60*/  ELECT P0, URZ, PT ;  /* 0x0000000000ff782f */ /* 0x000fe20003800000 */
[----:B------:R-:W-:Y:S01]  /*3f70*/  HFMA2 R0, -RZ, RZ, 0, 5.9604644775390625e-08 ;  /* 0x00000001ff007431 */ /* 0x000fe200000001ff */
[----:B------:R-:W-:-:S05]  /*3f80*/  UMOV UR8, 0x40 ;  /* 0x0000004000087882 */ /* 0x000fca0000000000 */
[----:B------:R-:W-:Y:S01]  /*3f90*/  UVIRTCOUNT.DEALLOC.SMPOOL 0x80 ;  /* 0x000000800000784c */ /* 0x000fe20000000000 */
[----:B------:R-:W-:Y:S02]  /*3fa0*/  UISETP.NE.AND UP0, UPT, UR5, URZ, UPT ;  /* 0x000000ff0500728c */ /* 0x000fe4000bf05270 */
[----:B-1----:R-:W-:-:S09]  /*3fb0*/  ULEA UR6, UR6, UR8, 0x18 ;  /* 0x0000000806067291 */ /* 0x002fd2000f8ec0ff */
[----:B------:R1:W-:Y:S01]  /*3fc0*/  @P0 STS.U8 [UR6+0x1c], R0 ;  /* 0x00001c00ff000988 */ /* 0x0003e20008000006 */
[----:B------:R-:W-:Y:S05]  /*3fd0*/  BRA.U UP0, `(.L_x_82) ;  /* 0x0000000100a07547 */ /* 0x000fea000b800000 */
[----:B------:R-:W-:Y:S01]  /*3fe0*/  UIADD3 UR5, UPT, UPT, UR7, 0x120, URZ ;  /* 0x0000012007057890 */ /* 0x000fe2000fffe0ff */
[----:B------:R-:W-:-:S03]  /*3ff0*/  SHF.L.U32 R2, R9, 0x1f, RZ ;  /* 0x0000001f09027819 */ /* 0x000fc600000006ff */
[----:B------:R-:W-:-:S09]  /*4000*/  ULEA UR8, UR19, UR5, 0x3 ;  /* 0x0000000513087291 */ /* 0x000fd2000f8e18ff */
[----:B------:R-:W2:Y:S02]  /*4010*/  SYNCS.PHASECHK.TRANS64.TRYWAIT P0, [UR8], R2 ;  /* 0x00000002ff0075a7 */ /* 0x000ea40008001108 */
[----:B--2---:R-:W-:Y:S05]  /*4020*/  @!P0 BRA `(.L_x_83) ;  /* 0x00000048002c8947 */ /* 0x004fea0003800000 */
.L_x_175:
[----:B----4-:R-:W-:-:S04]  /*4030*/  UIADD3 UR9, UPT, UPT, UR19, 0x1, URZ ;  /* 0x0000000113097890 */ /* 0x010fc8000fffe0ff */
        /* <DEDUP_REMOVED lines=8> */
.L_x_177:
        /* <DEDUP_REMOVED lines=9> */
.L_x_179:
[----:B------:R-:W-:-:S04]  /*4150*/  UIADD3 UR9, UPT, UPT, UR9, 0x1, URZ ;  /* 0x0000000109097890 */ /* 0x000fc8000fffe0ff */
[----:B------:R-:W-:-:S04]  /*4160*/  UISETP.NE.AND UP1, UPT, UR9, 0x4, UPT ;  /* 0x000000040900788c */ /* 0x000fc8000bf25270 */
[----:B------:R-:W-:Y:S02]  /*4170*/  USEL UR8, URZ, 0x1, UP1 ;  /* 0x00000001ff087887 */ /* 0x000fe40008800000 */
[----:B------:R-:W-:-:S04]  /*4180*/  USEL UR9, UR9, URZ, UP1 ;  /* 0x000000ff09097287 */ /* 0x000fc80008800000 */
[----:B------:R-:W-:Y:S01]  /*4190*/  ULEA UR9, UR9, UR5, 0x3 ;  /* 0x0000000509097291 */ /* 0x000fe2000f8e18ff */
[----:B------:R-:W-:-:S04]  /*41a0*/  LOP3.LUT R2, R2, UR8, RZ, 0x3c, !PT ;  /* 0x0000000802027c12 */ /* 0x000fc8000f8e3cff */
[----:B------:R-:W-:Y:S01]  /*41b0*/  SHF.L.U32 R2, R2, 0x1f, RZ ;  /* 0x0000001f02027819 */ /* 0x000fe200000006ff */
[----:B-1----:R-:W-:-:S04]  /*41c0*/  IMAD.U32 R0, RZ, RZ, UR9 ;  /* 0x00000009ff007e24 */ /* 0x002fc8000f8e00ff */
[----:B------:R1:W2:Y:S03]  /*41d0*/  SYNCS.PHASECHK.TRANS64.TRYWAIT P0, [R0+URZ], R2 ;  /* 0x00000002000075a7 */ /* 0x0002a600080011ff */
[----:B--2---:R-:W-:Y:S05]  /*41e0*/  @!P0 NANOSLEEP.SYNCS 0x989680 ;  /* 0x009896800000895d */ /* 0x004fea0003900000 */
[----:B------:R-:W2:Y:S02]  /*41f0*/  @!P0 SYNCS.PHASECHK.TRANS64 P0, [R0+URZ], R2 ;  /* 0x00000002000085a7 */ /* 0x000ea400080010ff */
[----:B--2---:R-:W-:Y:S05]  /*4200*/  @P0 BRA `(.L_x_86) ;  /* 0x0000000000200947 */ /* 0x004fea0003800000 */
.L_x_87:
[----:B--2---:R2:W4:Y:S02]  /*4210*/  SYNCS.PHASECHK.TRANS64.TRYWAIT P0, [R0+URZ], R2 ;  /* 0x00000002000075a7 */ /* 0x00452400080011ff */
[----:B----4-:R-:W-:Y:S05]  /*4220*/  @!P0 NANOSLEEP.SYNCS 0x989680 ;  /* 0x009896800000895d */ /* 0x010fea0003900000 */
[----:B------:R-:W4:Y:S02]  /*4230*/  @!P0 SYNCS.PHASECHK.TRANS64 P0, [R0+URZ], R2 ;  /* 0x00000002000085a7 */ /* 0x000f2400080010ff */
[----:B----4-:R-:W-:Y:S05]  /*4240*/  @!P0 BRA `(.L_x_87) ;  /* 0xfffffffc00f08947 */ /* 0x010fea000383ffff */
[----:B------:R-:W-:Y:S05]  /*4250*/  BRA `(.L_x_86) ;  /* 0x00000000000c7947 */ /* 0x000fea0003800000 */
.L_x_82:
[----:B------:R-:W-:-:S04]  /*4260*/  UIADD3 UR5, UPT, UPT, UR7, 0x160, URZ ;  /* 0x0000016007057890 */ /* 0x000fc8000fffe0ff */
[----:B------:R-:W-:-:S09]  /*4270*/  UPRMT UR5, UR4, 0x654, UR5 ;  /* 0x0000065404057896 */ /* 0x000fd20008000005 */
[----:B------:R-:W-:Y:S03]  /*4280*/  SYNCS.ARRIVE.TRANS64.RED.A1T0 RZ, [UR5], RZ ;  /* 0x000000ffffff79a7 */ /* 0x000fe60008100405 */
.L_x_86:
[----:B-12---:R-:W-:Y:S01]  /*4290*/  SHF.L.U32 R2, RZ, 0x1f, RZ ;  /* 0x0000001fff027819 */ /* 0x006fe200000006ff */
[----:B------:R-:W-:Y:S01]  /*42a0*/  UIADD3 UR5, UPT, UPT, UR7, 0x160, URZ ;  /* 0x0000016007057890 */ /* 0x000fe2000fffe0ff */
[----:B------:R-:W-:Y:S02]  /*42b0*/  PLOP3.LUT P0, PT, PT, PT, UP0, 0x80, 0x8 ;  /* 0x000000000008781c */ /* 0x000fe40003f0f008 */
[----:B------:R-:W1:Y:S02]  /*42c0*/  SYNCS.PHASECHK.TRANS64.TRYWAIT P1, [UR7+0x160], R2 ;  /* 0x00016002ff0075a7 */ /* 0x000e640008021107 */
[----:B-1----:R-:W-:Y:S09]  /*42d0*/  @!P1 BRA `(.L_x_88) ;  /* 0x0000004400c89947 */ /* 0x002ff20003800000 */
.L_x_181:
[----:B------:R-:W-:Y:S01]  /*42e0*/  @!UP0 UPRMT UR5, UR4, 0x654, UR5 ;  /* 0x0000065404058896 */ /* 0x000fe20008000005 */
[----:B------:R-:W-:Y:S02]  /*42f0*/  UMOV UR8, 0xffff ;  /* 0x0000ffff00087882 */ /* 0x000fe40000000000 */
[----:B------:R-:W-:-:S06]  /*4300*/  UMOV UR4, 0x1 ;  /* 0x0000000100047882 */ /* 0x000fcc0000000000 */
[----:B------:R-:W-:Y:S01]  /*4310*/  @!P0 SYNCS.ARRIVE.TRANS64.RED.A1T0 RZ, [UR5], RZ ;  /* 0x000000ffffff89a7 */ /* 0x000fe20008100405 */
[----:B------:R-:W-:Y:S01]  /*4320*/  NOP ;  /* 0x0000000000007918 */ /* 0x000fe20000000000 */
[----:B-1----:R-:W1:Y:S01]  /*4330*/  LDS R0, [UR6+0x14] ;  /* 0x00001406ff007984 */ /* 0x002e620008000800 */
[----:B------:R-:W-:-:S04]  /*4340*/  ULOP3.LUT UR5, UR21, 0xffff, URZ, 0xc0, !UPT ;  /* 0x0000ffff15057892 */ /* 0x000fc8000f8ec0ff */
[----:B------:R-:W-:-:S04]  /*4350*/  USHF.R.U32.HI UR5, URZ, 0x5, UR5 ;  /* 0x00000005ff057899 */ /* 0x000fc80008011605 */
[----:B------:R-:W-:Y:S02]  /*4360*/  USHF.L.U32 UR8, UR8, UR5, URZ ;  /* 0x0000000508087299 */ /* 0x000fe400080006ff */
[----:B------:R-:W-:-:S04]  /*4370*/  USHF.L.U32 UR4, UR4, UR5, URZ ;  /* 0x0000000504047299 */ /* 0x000fc800080006ff */
[----:B-1----:R-:W-:-:S04]  /*4380*/  LOP3.LUT R0, R0, UR8, RZ, 0xc0, !PT ;  /* 0x0000000800007c12 */ /* 0x002fc8000f8ec0ff */
[----:B------:R-:W-:-:S13]  /*4390*/  ISETP.NE.AND P0, PT, R0, UR8, PT ;  /* 0x0000000800007c0c */ /* 0x000fda000bf05270 */
[----:B------:R-:W-:Y:S05]  /*43a0*/  @P0 BRA `(.L_x_89) ;  /* 0x0000000000580947 */ /* 0x000fea0003800000 */
[----:B------:R-:W1:Y:S02]  /*43b0*/  LDS R0, [UR6+0x18] ;  /* 0x00001806ff007984 */ /* 0x000e640008000800 */
[----:B-1----:R-:W-:-:S04]  /*43c0*/  LOP3.LUT R0, R0, UR4, RZ, 0xc0, !PT ;  /* 0x0000000400007c12 */ /* 0x002fc8000f8ec0ff */
[----:B------:R-:W-:-:S13]  /*43d0*/  ISETP.NE.AND P0, PT, R0, UR4, PT ;  /* 0x0000000400007c0c */ /* 0x000fda000bf05270 */
[----:B------:R-:W-:Y:S05]  /*43e0*/  @P0 BRA `(.L_x_90) ;  /* 0x00000000003c0947 */ /* 0x000fea0003800000 */
[----:B------:R-:W1:Y:S01]  /*43f0*/  S2R R2, SR_LANEID ;  /* 0x0000000000027919 */ /* 0x000e620000000000 */
[----:B------:R-:W-:Y:S01]  /*4400*/  ULOP3.LUT UR8, URZ, UR8, URZ, 0x33, !UPT ;  /* 0x00000008ff087292 */ /* 0x000fe2000f8e33ff */
[----:B------:R-:W-:Y:S02]  /*4410*/  VOTEU.ANY UR7, UPT, PT ;  /* 0x0000000000077886 */ /* 0x000fe400038e0100 */
[----:B------:R-:W-:-:S03]  /*4420*/  UFLO.U32 UR7, UR7 ;  /* 0x00000007000772bd */ /* 0x000fc600080e0000 */
[----:B------:R-:W-:-:S04]  /*4430*/  IMAD.U32 R0, RZ, RZ, UR8 ;  /* 0x00000008ff007e24 */ /* 0x000fc8000f8e00ff */
[----:B------:R2:W3:Y:S02]  /*4440*/  REDUX UR5, R0 ;  /* 0x00000000000573c4 */ /* 0x0004e40000000000 */
[----:B------:R1:W-:Y:S02]  /*4450*/  UTCATOMSWS.AND URZ, UR8 ;  /* 0x0000000800ff79e3 */ /* 0x0003e40008000000 */
[----:B-1----:R-:W-:Y:S02]  /*4460*/  ISETP.EQ.U32.AND P0, PT, R2, UR7, PT ;  /* 0x0000000702007c0c */ /* 0x002fe4000bf02070 */
[----:B--2---:R-:W-:Y:S02]  /*4470*/  LOP3.LUT R0, RZ, UR4, RZ, 0x33, !PT ;  /* 0x00000004ff007c12 */ /* 0x004fe4000f8e33ff */
[----:B---3--:R-:W-:Y:S02]  /*4480*/  MOV R2, UR5 ;  /* 0x0000000500027c02 */ /* 0x008fe40008000f00 */
[----:B------:R-:W1:Y:S07]  /*4490*/  REDUX UR4, R0 ;  /* 0x00000000000473c4 */ /* 0x000e6e0000000000 */
[----:B------:R2:W-:Y:S01]  /*44a0*/  @P0 ATOMS.AND RZ, [UR6+0x14], R2 ;  /* 0x00001402ffff098c */ /* 0x0005e2000a800006 */
[----:B-1----:R-:W-:-:S05]  /*44b0*/  IMAD.U32 R0, RZ, RZ, UR4 ;  /* 0x00000004ff007e24 */ /* 0x002fca000f8e00ff */
[----:B------:R2:W-:Y:S01]  /*44c0*/  @P0 ATOMS.AND RZ, [UR6+0x18], R0 ;  /* 0x00001800ffff098c */ /* 0x0005e2000a800006 */
[----:B------:R-:W-:Y:S05]  /*44d0*/  BRA `(.L_x_91) ;  /* 0x0000000000147947 */ /* 0x000fea0003800000 */
.L_x_90:
[----:B------:R-:W-:Y:S02]  /*44e0*/  MOV R2, 0x4500 ;  /* 0x0000450000027802 */ /* 0x000fe40000000f00 */
[----:B---345:R-:W-:Y:S05]  /*44f0*/  CALL.REL.NOINC `($__internal_0_$__cuda_sm10x_tcgen05_guardrail_trap_col_being_dealloced_not_returned_by_alloc) ;  /* 0x0000004800347944 */ /* 0x038fea0003c00000 */
[----:B------:R-:W-:Y:S05]  /*4500*/  BRA `(.L_x_91) ;  /* 0x0000000000087947 */ /* 0x000fea0003800000 */
.L_x_89:
[----:B------:R-:W-:Y:S02]  /*4510*/  MOV R2, 0x4530 ;  /* 0x0000453000027802 */ /* 0x000fe40000000f00 */
[----:B---345:R-:W-:Y:S05]  /*4520*/  CALL.REL.NOINC `($__internal_2_$__cuda_sm10x_tcgen05_guardrail_trap_unallocated_columns_being_dealloced) ;  /* 0x0000004800407944 */ /* 0x038fea0003c00000 */
.L_x_91:
[----:B------:R-:W-:Y:S01]  /*4530*/  NOP ;  /* 0x0000000000007918 */ /* 0x000fe20000000000 */
[----:B----4-:R-:W-:Y:S05]  /*4540*/  EXIT ;  /* 0x000000000000794d */ /* 0x010fea0003800000 */
.L_x_62:
[----:B------:R-:W-:-:S09]  /*4550*/  UISETP.NE.OR UP5, UPT, UR10, 0x3, !UP5 ;  /* 0x000000030a00788c */ /* 0x000fd2000efa5670 */
[----:B------:R-:W-:Y:S05]  /*4560*/  BRA.U UP5, `(.L_x_92) ;  /* 0x0000000d05b07547 */ /* 0x000fea000b800000 */
[----:B------:R-:W1:Y:S01]  /*4570*/  LDC R0, c[0x0][0xb30] ;  /* 0x0002cc00ff007b82 */ /* 0x000e620000000800 */
[----:B------:R-:W2:Y:S01]  /*4580*/  LDCU.64 UR8, c[0x0][0x888] ;  /* 0x00011100ff0877ac */ /* 0x000ea20008000a00 */
[----:B------:R-:W-:Y:S02]  /*4590*/  HFMA2 R27, -RZ, RZ, 0, 0 ;  /* 0x00000000ff1b7431 */ /* 0x000fe400000001ff */
[----:B------:R-:W-:Y:S01]  /*45a0*/  IMAD.MOV.U32 R29, RZ, RZ, 0x1 ;  /* 0x00000001ff1d7424 */ /* 0x000fe200078e00ff */
[----:B------:R-:W-:Y:S01]  /*45b0*/  MOV R25, 0x2000 ;  /* 0x0000200000197802 */ /* 0x000fe20000000f00 */
[----:B------:R-:W3:Y:S01]  /*45c0*/  LDCU.64 UR4, c[0x0][0x890] ;  /* 0x00011200ff0477ac */ /* 0x000ee20008000a00 */
[----:B------:R-:W-:Y:S01]  /*45d0*/  IMAD.MOV.U32 R28, RZ, RZ, RZ ;  /* 0x000000ffff1c7224 */ /* 0x000fe200078e00ff */
[----:B------:R-:W4:Y:S01]  /*45e0*/  LDC R24, c[0x0][0x370] ;  /* 0x0000dc00ff187b82 */ /* 0x000f220000000800 */
[----:B------:R-:W-:Y:S01]  /*45f0*/  UMOV UR6, 0x400 ;  /* 0x0000040000067882 */ /* 0x000fe20000000000 */
[----:B------:R-:W-:-:S02]  /*4600*/  UPLOP3.LUT UP1, UPT, UPT, UPT, UPT, 0x40, 0x4 ;  /* 0x000000000004789c */ /* 0x000fc40003f2e870 */
[----:B------:R-:W-:Y:S01]  /*4610*/  ULEA UR6, UR37, UR6, 0x18 ;  /* 0x0000000625067291 */ /* 0x000fe2000f8ec0ff */
[----:B------:R-:W-:-:S03]  /*4620*/  UMOV UR13, URZ ;  /* 0x000000ff000d7c82 */ /* 0x000fc60008000000 */
[----:B------:R-:W4:Y:S01]  /*4630*/  LDC R3, c[0x0][0xb0c] ;  /* 0x0002c300ff037b82 */ /* 0x000f220000000800 */
[----:B--2---:R-:W-:Y:S02]  /*4640*/  UISETP.NE.U32.AND UP3, UPT, UR8, URZ, UPT ;  /* 0x000000ff0800728c */ /* 0x004fe4000bf65070 */
[----:B---3--:R-:W-:-:S05]  /*4650*/  UISETP.NE.U32.AND UP4, UPT, UR4, URZ, UPT ;  /* 0x000000ff0400728c */ /* 0x008fca000bf85070 */
[----:B------:R-:W2:Y:S01]  /*4660*/  LDC R18, c[0x0][0xb20] ;  /* 0x0002c800ff127b82 */ /* 0x000ea20000000800 */
[----:B-1----:R-:W-:Y:S01]  /*4670*/  ISETP.NE.AND P1, PT, R0, 0x1, PT ;  /* 0x000000010000780c */ /* 0x002fe20003f25270 */
[----:B------:R-:W-:Y:S02]  /*4680*/  UISETP.NE.AND.EX UP3, UPT, UR9, URZ, UPT, UP3 ;  /* 0x000000ff0900728c */ /* 0x000fe4000bf65330 */
[----:B------:R-:W-:-:S04]  /*4690*/  UISETP.NE.AND.EX UP4, UPT, UR5, URZ, UPT, UP4 ;  /* 0x000000ff0500728c */ /* 0x000fc8000bf85340 */
[----:B------:R-:W1:Y:S08]  /*46a0*/  LDC.64 R30, c[0x0][0x348] ;  /* 0x0000d200ff1e7b82 */ /* 0x000e700000000a00 */
[----:B------:R-:W3:Y:S08]  /*46b0*/  LDC.64 R16, c[0x0][0xb10] ;  /* 0x0002c400ff107b82 */ /* 0x000ef00000000a00 */
[----:B------:R-:W1:Y:S08]  /*46c0*/  LDC.64 R6, c[0x0][0xb18] ;  /* 0x0002c600ff067b82 */ /* 0x000e700000000a00 */
[----:B------:R-:W1:Y:S08]  /*46d0*/  LDC.64 R4, c[0x0][0xb28] ;  /* 0x0002ca00ff047b82 */ /* 0x000e700000000a00 */
[----:B--2-4-:R-:W1:Y:S02]  /*46e0*/  LDC R19, c[0x0][0x374] ;  /* 0x0000dd00ff137b82 */ /* 0x014e640000000800 */
.L_x_101:
[C---:B------:R-:W-:Y:S02]  /*46f0*/  LEA R0, R28.reuse, UR6, 0x3 ;  /* 0x000000061c007c11 */ /* 0x040fe4000f8e18ff */
[----:B------:R-:W-:Y:S02]  /*4700*/  SHF.L.U32 R2, R27, 0x1f, RZ ;  /* 0x0000001f1b027819 */ /* 0x000fe400000006ff */
[----:B------:R-:W-:Y:S02]  /*4710*/  LEA R20, R28, UR6, 0x4 ;  /* 0x000000061c147c11 */ /* 0x000fe4000f8e20ff */
[----:B--2---:R-:W2:Y:S02]  /*4720*/  SYNCS.PHASECHK.TRANS64.TRYWAIT P0, [R0+URZ+0xe0], R2 ;  /* 0x0000e002000075a7 */ /* 0x004ea400080011ff */
[----:B--2---:R-:W-:Y:S05]  /*4730*/  @!P0 BRA `(.L_x_93) ;  /* 0x0000004000c88947 */ /* 0x004fea0003800000 */
.L_x_182:
[----:B------:R-:W-:Y:S01]  /*4740*/  ISETP.GE.AND P0, PT, R40, 0x1, PT ;  /* 0x000000012800780c */ /* 0x000fe20003f06270 */
[----:B------:R-:W4:Y:S01]  /*4750*/  LDS.128 R20, [R20+0x170] ;  /* 0x0001700014147984 */ /* 0x000f220000000c00 */
[----:B--2---:R-:W-:Y:S01]  /*4760*/  VIADD R0, R0, 0xf0 ;  /* 0x000000f000007836 */ /* 0x004fe20000000000 */
[----:B------:R-:W-:Y:S01]  /*4770*/  @!PT LDS RZ, [RZ] ;  /* 0x00000000fffff984 */ /* 0x000fe20000000800 */
[----:B------:R-:W-:Y:S01]  /*4780*/  @!PT LDS RZ, [RZ] ;  /* 0x00000000fffff984 */ /* 0x000fe20000000800 */
[----:B------:R-:W-:Y:S01]  /*4790*/  @!PT LDS RZ, [RZ] ;  /* 0x00000000fffff984 */ /* 0x000fe20000000800 */
[----:B------:R-:W-:Y:S01]  /*47a0*/  @!PT LDS RZ, [RZ] ;  /* 0x00000000fffff984 */ /* 0x000fe20000000800 */
[----:B------:R2:W-:Y:S06]  /*47b0*/  MEMBAR.ALL.CTA ;  /* 0x0000000000007992 */ /* 0x0005ec0000008000 */
[----:B--2---:R-:W2:Y:S01]  /*47c0*/  FENCE.VIEW.ASYNC.S ;  /* 0x00000000000073c6 */ /* 0x004ea20000000000 */
[----:B------:R-:W-:Y:S04]  /*47d0*/  PRMT R0, RZ, 0x654, R0 ;  /* 0x00000654ff007816 */ /* 0x000fe80000000000 */
[----:B--2---:R2:W-:Y:S01]  /*47e0*/  SYNCS.ARRIVE.TRANS64.RED.A1T0 RZ, [R0+URZ], RZ ;  /* 0x000000ff00ff79a7 */ /* 0x0045e200081004ff */
[----:B----4-:R-:W-:Y:S11]  /*47f0*/  LOP3.LUT P3, RZ, R22, 0x1, RZ, 0xc0, !PT ;  /* 0x0000000116ff7812 */ /* 0x010ff6000786c0ff */
[----:B------:R-:W-:Y:S02]  /*4800*/  @!UPT UIADD3 URZ, UPT, UPT, URZ, URZ, URZ ;  /* 0x000000fffffff290 */ /* 0x000fe4000fffe0ff */
[----:B------:R-:W-:Y:S02]  /*4810*/  @P3 MOV R11, R20 ;  /* 0x00000014000b3202 */ /* 0x000fe40000000f00 */
[----:B------:R-:W-:Y:S01]  /*4820*/  @P3 LOP3.LUT R10, R21, 0xffff, RZ, 0xc0, !PT ;  /* 0x0000ffff150a3812 */ /* 0x000fe200078ec0ff */
[----:B--2---:R-:W-:Y:S06]  /*4830*/  @!P0 BRA `(.L_x_94) ;  /* 0x0000000000a48947 */ /* 0x004fec0003800000 */
[-C--:B-1----:R-:W-:Y:S01]  /*4840*/  IMAD.HI.U32 R0, R19, R7.reuse, RZ ;  /* 0x0000000713007227 */ /* 0x082fe200078e00ff */
[----:B------:R-:W-:Y:S02]  /*4850*/  ISETP.NE.AND P0, PT, R6, 0x1, PT ;  /* 0x000000010600780c */ /* 0x000fe40003f05270 */
[----:B------:R-:W-:Y:S01]  /*4860*/  ISETP.NE.AND P2, PT, R40, 0x1, PT ;  /* 0x000000012800780c */ /* 0x000fe20003f45270 */
[----:B---3--:R-:W-:Y:S01]  /*4870*/  IMAD.HI.U32 R9, R24, R16, RZ ;  /* 0x0000001018097227 */ /* 0x008fe200078e00ff */
[----:B------:R-:W-:Y:S02]  /*4880*/  SHF.R.U32.HI R0, RZ, R18, R0 ;  /* 0x00000012ff007219 */ /* 0x000fe40000011600 */
[----:B------:R-:W-:Y:S01]  /*4890*/  ISETP.NE.AND P4, PT, R3, 0x1, PT ;  /* 0x000000010300780c */ /* 0x000fe20003f85270 */
[----:B------:R-:W-:Y:S01]  /*48a0*/  IMAD.HI.U32 R13, R10, R7, RZ ;  /* 0x000000070a0d7227 */ /* 0x000fe200078e00ff */
[----:B------:R-:W-:Y:S02]  /*48b0*/  SHF.R.U32.HI R9, RZ, R17, R9 ;  /* 0x00000011ff097219 */ /* 0x000fe40000011609 */
[----:B------:R-:W-:Y:S01]  /*48c0*/  SEL R0, R19, R0, !P0 ;  /* 0x0000000013007207 */ /* 0x000fe20004000000 */
[----:B------:R-:W-:Y:S01]  /*48d0*/  IMAD.HI.U32 R12, R11, R16, RZ ;  /* 0x000000100b0c7227 */ /* 0x000fe200078e00ff */
[----:B------:R-:W-:Y:S03]  /*48e0*/  SEL R9, R24, R9, !P4 ;  /* 0x0000000918097207 */ /* 0x000fe60006000000 */
[-C--:B------:R-:W-:Y:S01]  /*48f0*/  IMAD.HI.U32 R8, R0, R4.reuse, RZ ;  /* 0x0000000400087227 */ /* 0x080fe200078e00ff */
[----:B------:R-:W-:Y:S03]  /*4900*/  SHF.R.U32.HI R12, RZ, R17, R12 ;  /* 0x00000011ff0c7219 */ /* 0x000fe6000001160c */
[----:B------:R-:W-:Y:S01]  /*4910*/  IMAD.HI.U32 R2, R9, R4, RZ ;  /* 0x0000000409027227 */ /* 0x000fe200078e00ff */
[-C--:B------:R-:W-:Y:S02]  /*4920*/  @P2 SHF.R.U32.HI R0, RZ, R5.reuse, R8 ;  /* 0x00000005ff002219 */ /* 0x080fe40000011608 */
[----:B------:R-:W-:Y:S02]  /*4930*/  SHF.R.U32.HI R8, RZ, R18, R13 ;  /* 0x00000012ff087219 */ /* 0x000fe4000001160d */
[----:B------:R-:W-:Y:S01]  /*4940*/  @P2 SHF.R.U32.HI R9, RZ, R5, R2 ;  /* 0x00000005ff092219 */ /* 0x000fe20000011602 */
[----:B------:R-:W-:Y:S01]  /*4950*/  IMAD R0, R40, R0, RZ ;  /* 0x0000000028007224 */ /* 0x000fe200078e02ff */
[----:B------:R-:W-:Y:S02]  /*4960*/  SEL R8, R10, R8, !P0 ;  /* 0x000000080a087207 */ /* 0x000fe40004000000 */
[----:B------:R-:W-:Y:S01]  /*4970*/  SEL R2, R11, R12, !P4 ;  /* 0x0000000c0b027207 */ /* 0x000fe20006000000 */
[----:B------:R-:W-:Y:S01]  /*4980*/  IMAD R12, R40, R9, RZ ;  /* 0x00000009280c7224 */ /* 0x000fe200078e02ff */
[C---:B------:R-:W-:Y:S01]  /*4990*/  ISETP.GE.AND P0, PT, R8.reuse, R0, PT ;  /* 0x000000000800720c */ /* 0x040fe20003f06270 */
[----:B------:R-:W-:Y:S03]  /*49a0*/  IMAD.HI.U32 R0, R8, R4, RZ ;  /* 0x0000000408007227 */ /* 0x000fe600078e00ff */
[----:B------:R-:W-:Y:S02]  /*49b0*/  ISETP.GE.OR P0, PT, R2, R12, P0 ;  /* 0x0000000c0200720c */ /* 0x000fe40000706670 */
[-C--:B------:R-:W-:Y:S04]  /*49c0*/  SHF.R.U32.HI R0, RZ, R5.reuse, R0 ;  /* 0x00000005ff007219 */ /* 0x080fe80000011600 */
[----:B------:R-:W-:Y:S05]  /*49d0*/  SEL R13, R8, R0, !P2 ;  /* 0x00000000080d7207 */ /* 0x000fea0005000000 */
[----:B------:R-:W-:Y:S02]  /*49e0*/  IMAD.MOV R12, RZ, RZ, -R13 ;  /* 0x000000ffff0c7224 */ /* 0x000fe400078e0a0d */
[----:B------:R-:W-:Y:S04]  /*49f0*/  @!P0 IMAD.HI.U32 R0, R2, R4, RZ ;  /* 0x0000000402008227 */ /* 0x000fe800078e00ff */
[----:B------:R-:W-:Y:S01]  /*4a00*/  IMAD R12, R40, R12, R8 ;  /* 0x0000000c280c7224 */ /* 0x000fe200078e0208 */
[----:B------:R-:W-:Y:S04]  /*4a10*/  @!P0 SHF.R.U32.HI R0, RZ, R5, R0 ;  /* 0x00000005ff008219 */ /* 0x000fe80000011600 */
[----:B------:R-:W-:Y:S04]  /*4a20*/  @!P0 SEL R0, R2, R0, !P2 ;  /* 0x0000000002008207 */ /* 0x000fe80005000000 */
[----:B------:R-:W-:Y:S01]  /*4a30*/  @!P0 IADD3 R13, PT, PT, R13, -R0, RZ ;  /* 0x800000000d0d8210 */ /* 0x000fe20007ffe0ff */
[----:B------:R-:W-:Y:S01]  /*4a40*/  @!P0 IMAD R0, R9, R12, R0 ;  /* 0x0000000c09008224 */ /* 0x000fe200078e0200 */
[----:B------:R-:W-:Y:S01]  /*4a50*/  IADD3 R9, PT, PT, -R8, RZ, RZ ;  /* 0x000000ff08097210 */ /* 0x000fe20007ffe1ff */
[--C-:B------:R-:W-:Y:S02]  /*4a60*/  IMAD.MOV R12, RZ, RZ, -R2.reuse ;  /* 0x000000ffff0c7224 */ /* 0x100fe400078e0a02 */
[----:B------:R-:W-:Y:S02]  /*4a70*/  @!P0 IMAD R8, R13, R40, R2 ;  /* 0x000000280d088224 */ /* 0x000fe400078e0202 */
[----:B------:R-:W-:Y:S02]  /*4a80*/  @!P0 IMAD.MOV.U32 R2, RZ, RZ, R0 ;  /* 0x000000ffff028224 */ /* 0x000fe400078e0000 */
[----:B------:R-:W-:Y:S02]  /*4a90*/  IMAD R11, R3, R12, R11 ;  /* 0x0000000c030b7224 */ /* 0x000fe400078e020b */
[----:B------:R-:W-:Y:S02]  /*4aa0*/  IMAD R10, R6, R9, R10 ;  /* 0x00000009060a7224 */ /* 0x000fe400078e020a */
[----:B------:R-:W-:Y:S02]  /*4ab0*/  IMAD R11, R2, R3, R11 ;  /* 0x00000003020b7224 */ /* 0x000fe400078e020b */
[----:B------:R-:W-:Y:S02]  /*4ac0*/  IMAD R10, R8, R6, R10 ;  /* 0x00000006080a7224 */ /* 0x000fe400078e020a */
.L_x_94:
[----:B------:R-:W-:Y:S05]  /*4ad0*/  BRA.U UP1, `(.L_x_95) ;  /* 0x0000000101107547 */ /* 0x000fea000b800000 */
[----:B------:R-:W-:Y:S04]  /*4ae0*/  MOV R2, UR7 ;  /* 0x0000000700027c02 */ /* 0x000fe80008000f00 */
[----:B------:R-:W-:Y:S04]  /*4af0*/  SHF.L.U32 R2, R2, 0x1f, RZ ;  /* 0x0000001f02027819 */ /* 0x000fe800000006ff */
[----:B------:R-:W2:Y:S02]  /*4b00*/  SYNCS.PHASECHK.TRANS64.TRYWAIT P0, [UR6+0xd8], R2 ;  /* 0x0000d802ff0075a7 */ /* 0x000ea40008001106 */
[----:B--2---:R-:W-:Y:S05]  /*4b10*/  @!P0 BRA `(.L_x_96) ;  /* 0x0000003c00e48947 */ /* 0x004fea0003800000 */
.L_x_95:
[----:B------:R-:W-:Y:S02]  /*4b20*/  R2UR UR11, R14 ;  /* 0x000000000e0b72ca */ /* 0x000fe400000e0000 */
[----:B------:R-:W-:Y:S02]  /*4b30*/  R2UR UR10, R15 ;  /* 0x000000000f0a72ca */ /* 0x000fe400000e0000 */
[----:B------:R-:W-:Y:S04]  /*4b40*/  ISETP.NE.U32.AND P2, PT, RZ, UR4, PT ;  /* 0x00000004ff007c0c */ /* 0x000fe8000bf45070 */
[----:B------:R-:W-:Y:S05]  /*4b50*/  ISETP.NE.AND.EX P2, PT, RZ, UR5, PT, P2 ;  /* 0x00000005ff007c0c */ /* 0x000fea000bf45320 */
[----:B------:R-:W-:Y:S02]  /*4b60*/  USHF.L.U32 UR11, UR11, 0x7, URZ ;  /* 0x000000070b0b7899 */ /* 0x000fe400080006ff */
[----:B------:R-:W-:Y:S01]  /*4b70*/  USHF.L.U32 UR10, UR10, 0x6, URZ ;  /* 0x000000060a0a7899 */ /* 0x000fe200080006ff */
[----:B------:R-:W-:Y:S11]  /*4b80*/  BRA.U !UP4, `(.L_x_97) ;  /* 0x000000010c347547 */ /* 0x000ff6000b800000 */
[----:B------:R-:W-:Y:S01]  /*4b90*/  UPLOP3.LUT UP0, UPT, UPT, UPT, UP3, 0x80, 0x8 ;  /* 0x000000000008789c */ /* 0x000fe20003f0f030 */
[----:B--2---:R-:W-:Y:S02]  /*4ba0*/  HFMA2 R0, -RZ, RZ, 0, 5.9604644775390625e-08 ;  /* 0x00000001ff007431 */ /* 0x004fe400000001ff */
[----:B------:R-:W-:Y:S03]  /*4bb0*/  IMAD.MOV.U32 R92, RZ, RZ, 0x1 ;  /* 0x00000001ff5c7424 */ /* 0x000fe600078e00ff */
[----:B------:R-:W-:Y:S05]  /*4bc0*/  PLOP3.LUT P0, PT, PT, PT, UP0, 0x80, 0x8 ;  /* 0x000000000008781c */ /* 0x000fea0003f0f008 */
[----:B------:R-:W2:Y:S01]  /*4bd0*/  @UP0 LDCU.64 UR14, c[0x0][0x888] ;  /* 0x00011100ff0e07ac */ /* 0x000ea20008000a00 */
[----:B------:R-:W-:Y:S07]  /*4be0*/  @UP0 UIMAD UR8, UR36, UR4, URZ ;  /* 0x00000004240802a4 */ /* 0x000fee000f8e02ff */
[----:B------:R-:W-:Y:S01]  /*4bf0*/  @!P0 PRMT R92, R0, 0x7610, R92 ;  /* 0x00007610005c8816 */ /* 0x000fe2000000005c */
[----:B--2---:R-:W-:Y:S03]  /*4c00*/  @UP0 UIMAD.WIDE UR14, UR8, 0x4, UR14 ;  /* 0x00000004080e08a5 */ /* 0x004fe6000f8e020e */
[----:B------:R-:W2:Y:S03]  /*4c10*/  @!UP0 LDCU UR8, c[0x0][0x880] ;  /* 0x00011000ff0887ac */ /* 0x000ea60008000800 */
[----:B------:R-:W-:Y:S01]  /*4c20*/  IMAD.U32 R8, RZ, RZ, UR14 ;  /* 0x0000000eff087e24 */ /* 0x000fe2000f8e00ff */
[----:B------:R-:W-:Y:S05]  /*4c30*/  MOV R9, UR15 ;  /* 0x0000000f00097c02 */ /* 0x000fea0008000f00 */
[----:B-----5:R4:W5:Y:S02]  /*4c40*/  @P0 LDG.E R49, desc[UR46][R8.64] ;  /* 0x0000002e08310981 */ /* 0x020964000c1e1900 */
[----:B--2-4-:R-:W-:Y:S07]  /*4c50*/  @!P0 IMAD.U32 R49, RZ, RZ, UR8 ;  /* 0x00000008ff318e24 */ /* 0x014fee000f8e00ff */
.L_x_97:
[----:B-----5:R-:W-:Y:S01]  /*4c60*/  @!P2 FSETP.EQ.AND P0, PT, R49, RZ, PT ;  /* 0x000000ff3100a20b */ /* 0x020fe20003f02000 */
[----:B------:R-:W-:Y:S01]  /*4c70*/  @!UPT UIADD3 URZ, UPT, UPT, URZ, URZ, URZ ;  /* 0x000000fffffff290 */ /* 0x000fe2000fffe0ff */
[----:B------:R-:W-:Y:S11]  /*4c80*/  @!P2 BRA `(.L_x_98) ;  /* 0x000000000014a947 */ /* 0x000ff60003800000 */
[----:B------:R-:W-:Y:S02]  /*4c90*/  LOP3.LUT P2, RZ, R92, 0xff, RZ, 0xc0, !PT ;  /* 0x000000ff5cff7812 */ /* 0x000fe4000784c0ff */
[----:B------:R-:W-:Y:S04]  /*4ca0*/  PLOP3.LUT P0, PT, PT, PT, UP0, 0x80, 0x8 ;  /* 0x000000000008781c */ /* 0x000fe80003f0f008 */
[----:B------:R-:W-:Y:S07]  /*4cb0*/  PLOP3.LUT P0, PT, P0, PT, PT, 0x8, 0x80 ;  /* 0x000000000080781c */ /* 0x000fee000070e170 */
[----:B------:R-:W-:Y:S11]  /*4cc0*/  @P2 FSETP.EQ.AND P0, PT, R49, RZ, PT ;  /* 0x000000ff3100220b */ /* 0x000ff60003f02000 */
[----:B------:R-:W-:Y:S02]  /*4cd0*/  @!UPT UIADD3 URZ, UPT, UPT, URZ, URZ, URZ ;  /* 0x000000fffffff290 */ /* 0x000fe4000fffe0ff */
.L_x_98:
[----:B------:R-:W-:Y:S01]  /*4ce0*/  ULEA UR15, UR13, UR6, 0x3 ;  /* 0x000000060d0f7291 */ /* 0x000fe2000f8e18ff */
[----:B------:R-:W-:Y:S02]  /*4cf0*/  SHF.L.U32 R9, R29, 0x1f, RZ ;  /* 0x0000001f1d097819 */ /* 0x000fe400000006ff */
[----:B------:R-:W-:Y:S04]  /*4d00*/  ELECT P4, URZ, PT ;  /* 0x0000000000ff782f */ /* 0x000fe80003880000 */
[----:B------:R-:W-:Y:S02]  /*4d10*/  PLOP3.LUT P4, PT, P0, P4, PT, 0xf2, 0x2f ;  /* 0x00000000002f781c */ /* 0x000fe40000789e72 */
[----:B------:R-:W4:Y:S11]  /*4d20*/  SYNCS.PHASECHK.TRANS64.TRYWAIT P2, [UR15+0xb8], R9 ;  /* 0x0000b809ff0075a7 */ /* 0x000f36000804110f */
[----:B-1----:R-:W-:Y:S05]  /*4d30*/  @!P4 IADD3 R8, P0, PT, R30, 0x580, RZ ;  /* 0x000005801e08c810 */ /* 0x002fea0007f1e0ff */
[----:B--2---:R-:W-:Y:S01]  /*4d40*/  @!P4 IMAD.X R2, RZ, RZ, R31, P0 ;  /* 0x000000ffff02c224 */ /* 0x004fe200000e061f */
[----:B----4-:R-:W-:Y:S07]  /*4d50*/  @!P2 BRA `(.L_x_99) ;  /* 0x0000003c006ca947 */ /* 0x010fee0003800000 */
.L_x_185:
[----:B------:R-:W2:Y:S01]  /*4d60*/  LDC.64 R12, c[0x0][0xb18] ;  /* 0x0002c600ff0c7b82 */ /* 0x000ea20000000a00 */
[----:B------:R-:W-:Y:S01]  /*4d70*/  @!P4 R2UR UR8, R2 ;  /* 0x000000000208c2ca */ /* 0x000fe200000e0000 */
[----:B------:R-:W-:Y:S01]  /*4d80*/  VOTEU.ALL UP2, P4 ;  /* 0x0000000000ff7886 */ /* 0x000fe20002040000 */
[----:B------:R-:W-:Y:S01]  /*4d90*/  @!P4 R2UR UR9, R8 ;  /* 0x000000000809c2ca */ /* 0x000fe200000e0000 */
[----:B------:R-:W-:Y:S01]  /*4da0*/  VOTEU.ALL UP1, P4 ;  /* 0x0000000000ff7886 */ /* 0x000fe20002020000 */
[----:B-1----:R-:W-:Y:S03]  /*4db0*/  @!P4 IMAD.MOV.U32 R0, RZ, RZ, 0x2000 ;  /* 0x00002000ff00c424 */ /* 0x002fe600078e00ff */
[----:B------:R-:W1:Y:S01]  /*4dc0*/  @!P1 LDC R2, c[0x0][0xb0c] ;  /* 0x0002c300ff029b82 */ /* 0x000e620000000800 */
[----:B------:R-:W-:Y:S01]  /*4dd0*/  UMOV UR20, 0x0 ;  /* 0x0000000000147882 */ /* 0x000fe20000000000 */
[----:B------:R-:W-:Y:S01]  /*4de0*/  UMOV UR21, 0x10000000 ;  /* 0x1000000000157882 */ /* 0x000fe20000000000 */
[----:B------:R-:W-:Y:S01]  /*4df0*/  UMOV UR12, UR36 ;  /* 0x00000024000c7c82 */ /* 0x000fe20008000000 */
[----:B------:R-:W-:Y:S01]  /*4e00*/  UIADD3 UR14, UPT, UPT, UR13, 0x1, URZ ;  /* 0x000000010d0e7890 */ /* 0x000fe2000fffe0ff */
[----:B------:R-:W-:Y:S01]  /*4e10*/  @P3 SHF.R.U32.HI R26, RZ, 0x10, R21 ;  /* 0x00000010ff1a3819 */ /* 0x000fe20000011615 */
[----:B------:R-:W-:Y:S02]  /*4e20*/  VIADD R28, R28, 0x1 ;  /* 0x000000011c1c7836 */ /* 0x000fe40000000000 */
[----:B------:R-:W-:Y:S01]  /*4e30*/  IMAD.U32 R9, RZ, RZ, UR8 ;  /* 0x00000008ff097e24 */ /* 0x000fe2000f8e00ff */
[----:B------:R-:W-:Y:S01]  /*4e40*/  @!UP2 ULEA UR8, UR13, UR6, 0xd ;  /* 0x000000060d08a291 */ /* 0x000fe2000f8e68ff */
[----:B------:R-:W-:Y:S01]  /*4e50*/  IMAD.U32 R8, RZ, RZ, UR9 ;  /* 0x00000009ff087e24 */ /* 0x000fe2000f8e00ff */
[----:B------:R-:W-:Y:S02]  /*4e60*/  UIADD3 UR9, UPT, UPT, UR15, 0xa0, URZ ;  /* 0x000000a00f097890 */ /* 0x000fe4000fffe0ff */
[----:B------:R-:W-:Y:S01]  /*4e70*/  @!P4 R2UR UR19, R9 ;  /* 0x000000000913c2ca */ /* 0x000fe200000e0000 */
[----:B------:R-:W-:Y:S01]  /*4e80*/  @!UP2 UIADD3 UR8, UPT, UPT, UR8, 0x200, URZ ;  /* 0x000002000808a890 */ /* 0x000fe2000fffe0ff */
[----:B------:R-:W-:Y:S01]  /*4e90*/  @!P4 R2UR UR18, R8 ;  /* 0x000000000812c2ca */ /* 0x000fe200000e0000 */
[----:B------:R-:W-:Y:S01]  /*4ea0*/  UISETP.NE.AND UP5, UPT, UR14, 0x3, UPT ;  /* 0x000000030e00788c */ /* 0x000fe2000bfa5270 */
[----:B------:R-:W4:Y:S01]  /*4eb0*/  LDC.64 R8, c[0x0][0xb10] ;  /* 0x0002c400ff087b82 */ /* 0x000f220000000a00 */
[----:B------:R-:W-:Y:S02]  /*4ec0*/  UPRMT UR16, UR37, 0x654, UR9 ;  /* 0x0000065425107896 */ /* 0x000fe40008000009 */
[----:B------:R-:W-:Y:S02]  /*4ed0*/  USEL UR17, URZ, 0x1, UP5 ;  /* 0x00000001ff117887 */ /* 0x000fe4000a800000 */
[----:B------:R-:W-:Y:S04]  /*4ee0*/  USEL UR14, UR14, URZ, UP5 ;  /* 0x000000ff0e0e7287 */ /* 0x000fe8000a800000 */
[----:B------:R-:W-:Y:S01]  /*4ef0*/  ULEA UR13, UR14, UR6, 0x3 ;  /* 0x000000060e0d7291 */ /* 0x000fe2000f8e18ff */
[----:B------:R-:W-:Y:S01]  /*4f00*/  LOP3.LUT R29, R29, UR17, RZ, 0x3c, !PT ;  /* 0x000000111d1d7c12 */ /* 0x000fe2000f8e3cff */
[----:B------:R1:W-:Y:S01]  /*4f10*/  @!UP1 UTMALDG.3D [UR8], [UR18], desc[UR20] ;  /* 0x00001408120095b4 */ /* 0x0003e20008011000 */
[----:B------:R5:W-:Y:S02]  /*4f20*/  @!P4 SYNCS.ARRIVE.TRANS64.RED.A0TR RZ, [UR15+0xa0], R0 ;  /* 0x0000a000ffffc9a7 */ /* 0x000be4000830040f */
[----:B------:R-:W-:Y:S01]  /*4f30*/  SHF.L.U32 R14, R29, 0x1f, RZ ;  /* 0x0000001f1d0e7819 */ /* 0x000fe200000006ff */
[C---:B----4-:R-:W-:Y:S01]  /*4f40*/  @!P1 IMAD.HI.U32 R8, R11.reuse, R8, RZ ;  /* 0x000000080b089227 */ /* 0x050fe200078e00ff */
[----:B--2---:R-:W-:Y:S02]  /*4f50*/  @!P1 ISETP.NE.AND P0, PT, R12, 0x1, PT ;  /* 0x000000010c00980c */ /* 0x004fe40003f05270 */
[----:B-1----:R-:W-:Y:S01]  /*4f60*/  @!P1 ISETP.NE.AND P2, PT, R2, 0x1, PT ;  /* 0x000000010200980c */ /* 0x002fe20003f45270 */
[----:B------:R-:W-:Y:S01]  /*4f70*/  SYNCS.ARRIVE.TRANS64.RED.A1T0 RZ, [UR16], RZ ;  /* 0x000000ffffff79a7 */ /* 0x000fe20008100410 */
[C---:B------:R-:W-:Y:S01]  /*4f80*/  @!P1 IMAD.HI.U32 R13, R10.reuse, R13, RZ ;  /* 0x0000000d0a0d9227 */ /* 0x040fe200078e00ff */
[----:B------:R-:W-:Y:S04]  /*4f90*/  @!P1 SHF.R.U32.HI R8, RZ, R9, R8 ;  /* 0x00000009ff089219 */ /* 0x000fe80000011608 */
[----:B------:R-:W-:Y:S01]  /*4fa0*/  @!P1 SEL R8, R11, R8, !P2 ;  /* 0x000000080b089207 */ /* 0x000fe20005000000 */
[----:B------:R-:W1:Y:S01]  /*4fb0*/  SYNCS.PHASECHK.TRANS64.TRYWAIT P5, [UR13+0xb8], R14 ;  /* 0x0000b80eff0075a7 */ /* 0x000e6200080a110d */
[----:B-----5:R-:W2:Y:S02]  /*4fc0*/  @!P1 LDC R0, c[0x0][0xb20] ;  /* 0x0002c800ff009b82 */ /* 0x020ea40000000800 */
[----:B--2---:R-:W-:Y:S04]  /*4fd0*/  @!P1 SHF.R.U32.HI R0, RZ, R0, R13 ;  /* 0x00000000ff009219 */ /* 0x004fe8000001160d */
[----:B------:R-:W-:Y:S05]  /*4fe0*/  @!P1 SEL R9, R10, R0, !P0 ;  /* 0x000000000a099207 */ /* 0x000fea0004000000 */
[----:B------:R-:W-:Y:S02]  /*4ff0*/  @!P1 IMAD.IADD R0, R9, 0x1, -R8 ;  /* 0x0000000109009824 */ /* 0x000fe400078e0a08 */
[----:B------:R-:W-:Y:S02]  /*5000*/  @!P1 IMAD.IADD R8, R8, 0x1, -R9 ;  /* 0x0000000108089824 */ /* 0x000fe400078e0a09 */
[----:B------:R-:W-:Y:S02]  /*5010*/  @!P1 IMAD R11, R0, R2, R11 ;  /* 0x00000002000b9224 */ /* 0x000fe400078e020b */
[----:B------:R-:W-:Y:S01]  /*5020*/  @!P1 IMAD R10, R8, R12, R10 ;  /* 0x0000000c080a9224 */ /* 0x000fe200078e020a */
[----:B-1----:R-:W-:Y:S06]  /*5030*/  @!P5 BRA `(.L_x_100) ;  /* 0x0000003800ccd947 */ /* 0x002fec0003800000 */
.L_x_187:
[----:B------:R-:W-:Y:S01]  /*5040*/  @!P4 IADD3 R2, P0, PT, R30, 0x580, RZ ;  /* 0x000005801e02c810 */ /* 0x000fe20007f1e0ff */
[----:B------:R-:W-:Y:S01]  /*5050*/  UMOV UR18, 0x0 ;  /* 0x0000000000127882 */ /* 0x000fe20000000000 */
[----:B------:R-:W-:Y:S01]  /*5060*/  UMOV UR19, 0x10000000 ;  /* 0x1000000000137882 */ /* 0x000fe20000000000 */
[----:B------:R-:W-:Y:S01]  /*5070*/  VOTEU.ALL UP1, P4 ;  /* 0x0000000000ff7886 */ /* 0x000fe20002020000 */
[----:B------:R-:W-:Y:S01]  /*5080*/  @!P4 R2UR UR9, R2 ;  /* 0x000000000209c2ca */ /* 0x000fe200000e0000 */
[----:B-1----:R-:W-:Y:S01]  /*5090*/  @!P4 IMAD.X R0, RZ, RZ, R31, P0 ;  /* 0x000000ffff00c224 */ /* 0x002fe200000e061f */
[----:B------:R-:W-:Y:S01]  /*50a0*/  UMOV UR12, UR36 ;  /* 0x00000024000c7c82 */ /* 0x000fe20008000000 */
[----:B------:R-:W-:Y:S01]  /*50b0*/  @P3 R2UR UR36, R26 ;  /* 0x000000001a2432ca */ /* 0x000fe200000e0000 */
[----:B------:R-:W-:Y:S01]  /*50c0*/  @!UP1 ULEA UR15, UR14, UR6, 0xd ;  /* 0x000000060e0f9291 */ /* 0x000fe2000f8e68ff */
[----:B------:R-:W-:Y:S01]  /*50d0*/  ISETP.NE.AND P0, PT, R28, 0x2, PT ;  /* 0x000000021c00780c */ /* 0x000fe20003f05270 */
[----:B------:R-:W-:Y:S01]  /*50e0*/  @!UP1 UIADD3 UR10, UPT, UPT, UR10, 0x20, URZ ;  /* 0x000000200a0a9890 */ /* 0x000fe2000fffe0ff */
[----:B------:R-:W-:Y:S01]  /*50f0*/  @!P4 R2UR UR8, R0 ;  /* 0x000000000008c2ca */ /* 0x000fe200000e0000 */
[----:B------:R-:W-:Y:S01]  /*5100*/  IMAD.IADD R15, R10, 0x1, R90 ;  /* 0x000000010a0f7824 */ /* 0x000fe200078e025a */
[----:B------:R-:W-:Y:S01]  /*5110*/  SEL R0, RZ, 0x1, P0 ;  /* 0x00000001ff007807 */ /* 0x000fe20000000000 */
[----:B------:R-:W-:Y:S01]  /*5120*/  IMAD.IADD R14, R11, 0x1, R91 ;  /* 0x000000010b0e7824 */ /* 0x000fe200078e025b */
[----:B------:R-:W-:Y:S02]  /*5130*/  SEL R28, R28, RZ, P0 ;  /* 0x000000ff1c1c7207 */ /* 0x000fe40000000000 */
[----:B------:R-:W-:Y:S01]  /*5140*/  IMAD.U32 R8, RZ, RZ, UR9 ;  /* 0x00000009ff087e24 */ /* 0x000fe2000f8e00ff */
[----:B------:R-:W-:Y:S01]  /*5150*/  UIADD3 UR9, UPT, UPT, UR13, 0xa0, URZ ;  /* 0x000000a00d097890 */ /* 0x000fe2000fffe0ff */
[----:B------:R-:W-:Y:S03]  /*5160*/  LOP3.LUT R27, R27, R0, RZ, 0x3c, !PT ;  /* 0x000000001b1b7212 */ /* 0x000fe600078e3cff */
[----:B------:R-:W-:Y:S02]  /*5170*/  @!P4 R2UR UR16, R8 ;  /* 0x000000000810c2ca */ /* 0x000fe400000e0000 */
[----:B------:R-:W-:Y:S01]  /*5180*/  IMAD.U32 R9, RZ, RZ, UR8 ;  /* 0x00000008ff097e24 */ /* 0x000fe2000f8e00ff */
[----:B------:R-:W-:Y:S01]  /*5190*/  @!UP1 UIADD3 UR8, UPT, UPT, UR15, 0x200, URZ ;  /* 0x000002000f089890 */ /* 0x000fe2000fffe0ff */
[----:B------:R-:W-:Y:S01]  /*51a0*/  VOTEU.ALL UP1, P4 ;  /* 0x0000000000ff7886 */ /* 0x000fe20002020000 */
[----:B------:R-:W-:Y:S02]  /*51b0*/  UPRMT UR15, UR37, 0x654, UR9 ;  /* 0x00000654250f7896 */ /* 0x000fe40008000009 */
[----:B------:R-:W-:Y:S11]  /*51c0*/  @!P4 R2UR UR17, R9 ;  /* 0x000000000911c2ca */ /* 0x000ff600000e0000 */
[----:B------:R-:W-:Y:S02]  /*51d0*/  @!UPT UIADD3 URZ, UPT, UPT, URZ, URZ, URZ ;  /* 0x000000fffffff290 */ /* 0x000fe4000fffe0ff */
[----:B------:R2:W-:Y:S01]  /*51e0*/  @!UP1 UTMALDG.3D [UR8], [UR16], desc[UR18] ;  /* 0x00001208100095b4 */ /* 0x0005e20008011000 */
[----:B------:R2:W-:Y:S01]  /*51f0*/  @!P4 SYNCS.ARRIVE.TRANS64.RED.A0TR RZ, [UR13+0xa0], R25 ;  /* 0x0000a019ffffc9a7 */ /* 0x0005e2000830040d */
[----:B------:R-:W-:Y:S04]  /*5200*/  UIADD3 UR13, UPT, UPT, UR14, 0x1, URZ ;  /* 0x000000010e0d7890 */ /* 0x000fe8000fffe0ff */
[----:B------:R-:W-:Y:S04]  /*5210*/  UISETP.NE.AND UP1, UPT, UR13, 0x3, UPT ;  /* 0x000000030d00788c */ /* 0x000fe8000bf25270 */
[----:B------:R-:W-:Y:S02]  /*5220*/  USEL UR14, URZ, 0x1, UP1 ;  /* 0x00000001ff0e7887 */ /* 0x000fe40008800000 */
[----:B------:R-:W-:Y:S02]  /*5230*/  USEL UR13, UR13, URZ, UP1 ;  /* 0x000000ff0d0d7287 */ /* 0x000fe40008800000 */
[----:B------:R-:W-:Y:S02]  /*5240*/  UPLOP3.LUT UP1, UPT, UPT, UPT, UPT, 0x80, 0x8 ;  /* 0x000000000008789c */ /* 0x000fe40003f2f070 */
[----:B------:R-:W-:Y:S01]  /*5250*/  LOP3.LUT R29, R29, UR14, RZ, 0x3c, !PT ;  /* 0x0000000e1d1d7c12 */ /* 0x000fe2000f8e3cff */
[----:B------:R-:W-:Y:S01]  /*5260*/  SYNCS.ARRIVE.TRANS64.RED.A1T0 RZ, [UR15], RZ ;  /* 0x000000ffffff79a7 */ /* 0x000fe2000810040f */
[----:B------:R-:W-:Y:S07]  /*5270*/  @P3 BRA `(.L_x_101) ;  /* 0xfffffff4001c3947 */ /* 0x000fee000383ffff */
[----:B------:R-:W-:Y:S01]  /*5280*/  UIADD3 UR6, UPT, UPT, UR6, 0xb8, URZ ;  /* 0x000000b806067890 */ /* 0x000fe2000fffe0ff */
[----:B------:R-:W-:-:S03]  /*5290*/  SHF.L.U32 R2, R29, 0x1f, RZ ;  /* 0x0000001f1d027819 */ /* 0x000fc600000006ff */
[----:B------:R-:W-:-:S09]  /*52a0*/  ULEA UR4, UR13, UR6, 0x3 ;  /* 0x000000060d047291 */ /* 0x000fd2000f8e18ff */
[----:B------:R-:W1:Y:S02]  /*52b0*/  SYNCS.PHASECHK.TRANS64.TRYWAIT P0, [UR4], R2 ;  /* 0x00000002ff0075a7 */ /* 0x000e640008001104 */
[----:B-1----:R-:W-:Y:S05]  /*52c0*/  @!P0 BRA `(.L_x_102) ;  /* 0x0000003800408947 */ /* 0x002fea0003800000 */
.L_x_189:
        /* <DEDUP_REMOVED lines=9> */
.L_x_191:
[----:B------:R-:W-:-:S04]  /*5360*/  UIADD3 UR5, UPT, UPT, UR5, 0x1, URZ ;  /* 0x0000000105057890 */ /* 0x000fc8000fffe0ff */
[----:B------:R-:W-:-:S04]  /*5370*/  UISETP.NE.AND UP0, UPT, UR5, 0x3, UPT ;  /* 0x000000030500788c */ /* 0x000fc8000bf05270 */
[----:B------:R-:W-:Y:S02]  /*5380*/  USEL UR4, URZ, 0x1, UP0 ;  /* 0x00000001ff047887 */ /* 0x000fe40008000000 */
[----:B------:R-:W-:-:S04]  /*5390*/  USEL UR5, UR5, URZ, UP0 ;  /* 0x000000ff05057287 */ /* 0x000fc80008000000 */
[----:B------:R-:W-:Y:S01]  /*53a0*/  ULEA UR5, UR5, UR6, 0x3 ;  /* 0x0000000605057291 */ /* 0x000fe2000f8e18ff */
[----:B-1----:R-:W-:-:S04]  /*53b0*/  LOP3.LUT R2, R29, UR4, RZ, 0x3c, !PT ;  /* 0x000000041d027c12 */ /* 0x002fc8000f8e3cff */
[----:B------:R-:W-:Y:S01]  /*53c0*/  SHF.L.U32 R2, R2, 0x1f, RZ ;  /* 0x0000001f02027819 */ /* 0x000fe200000006ff */
[----:B------:R-:W-:-:S07]  /*53d0*/  IMAD.U32 R0, RZ, RZ, UR5 ;  /* 0x00000005ff007e24 */ /* 0x000fce000f8e00ff */
.L_x_104:
[----:B-1----:R1:W4:Y:S02]  /*53e0*/  SYNCS.PHASECHK.TRANS64.TRYWAIT P0, [R0+URZ], R2 ;  /* 0x00000002000075a7 */ /* 0x00232400080011ff */
[----:B----4-:R-:W-:Y:S05]  /*53f0*/  @!P0 NANOSLEEP.SYNCS 0x989680 ;  /* 0x009896800000895d */ /* 0x010fea0003900000 */
[----:B------:R-:W4:Y:S02]  /*5400*/  @!P0 SYNCS.PHASECHK.TRANS64 P0, [R0+URZ], R2 ;  /* 0x00000002000085a7 */ /* 0x000f2400080010ff */
[----:B--2-4-:R-:W-:Y:S05]  /*5410*/  @P0 EXIT ;  /* 0x000000000000094d */ /* 0x014fea0003800000 */
[----:B------:R-:W-:Y:S05]  /*5420*/  BRA `(.L_x_104) ;  /* 0xfffffffc00ec7947 */ /* 0x000fea000383ffff */
.L_x_92:
[----:B------:R-:W-:-:S06]  /*5430*/  UISETP.GE.AND UP1, UPT, UR10, 0x4, UPT ;  /* 0x000000040a00788c */ /* 0x000fcc000bf26270 */
[----:B------:R-:W-:-:S13]  /*5440*/  PLOP3.LUT P0, PT, PT, PT, UP1, 0x80, 0x8 ;  /* 0x000000000008781c */ /* 0x000fda0003f0f018 */
[----:B------:R-:W-:Y:S05]  /*5450*/  @!P0 EXIT ;  /* 0x000000000000894d */ /* 0x000fea0003800000 */
[----:B------:R-:W-:Y:S01]  /*5460*/  BAR.SYNC.DEFER_BLOCKING 0x6, 0xa0 ;  /* 0x0182800000007b1d */ /* 0x000fe20000010000 */
[C---:B------:R-:W-:Y:S01]  /*5470*/  IMAD.SHL.U32 R2, R97.reuse, 0x20, RZ ;  /* 0x0000002061027824 */ /* 0x040fe200078e00ff */
[C---:B------:R-:W-:Y:S01]  /*5480*/  LOP3.LUT R98, R97.reuse, 0x2, RZ, 0xc0, !PT ;  /* 0x0000000261627812 */ /* 0x040fe200078ec0ff */
[C---:B------:R-:W-:Y:S01]  /*5490*/  IMAD.SHL.U32 R103, R97.reuse, 0x4, RZ ;  /* 0x0000000461677824 */ /* 0x040fe200078e00ff */
[C---:B------:R-:W-:Y:S01]  /*54a0*/  LOP3.LUT R104, R97.reuse, 0x60, RZ, 0xc0, !PT ;  /* 0x0000006061687812 */ /* 0x040fe200078ec0ff */
[C---:B------:R-:W-:Y:S01]  /*54b0*/  IMAD.U32 R46, R97.reuse, 0x10000, RZ ;  /* 0x00010000612e7824 */ /* 0x040fe200078e00ff */
[----:B------:R-:W-:Y:S02]  /*54c0*/  UMOV UR48, 0x400 ;  /* 0x0000040000307882 */ /* 0x000fe40000000000 */
[----:B------:R-:W1:Y:S01]  /*54d0*/  LDC R95, c[0x0][0x370] ;  /* 0x0000dc00ff5f7b82 */ /* 0x000e620000000800 */
[----:B------:R-:W-:Y:S01]  /*54e0*/  ULEA UR48, UR37, UR48, 0x18 ;  /* 0x0000003025307291 */ /* 0x000fe2000f8ec0ff */
[----:B------:R-:W-:Y:S01]  /*54f0*/  LOP3.LUT R3, R2, 0xc0, RZ, 0xc0, !PT ;  /* 0x000000c002037812 */ /* 0x000fe200078ec0ff */
[----:B------:R-:W-:Y:S01]  /*5500*/  IMAD.MOV.U32 R45, RZ, RZ, RZ ;  /* 0x000000ffff2d7224 */ /* 0x000fe200078e00ff */
[----:B------:R-:W-:Y:S01]  /*5510*/  LOP3.LUT R97, R97, 0x4, RZ, 0xc0, !PT ;  /* 0x0000000461617812 */ /* 0x000fe200078ec0ff */
[----:B------:R-:W-:Y:S01]  /*5520*/  UIADD3 UR52, UPT, UPT, UR48, 0x200, URZ ;  /* 0x0000020030347890 */ /* 0x000fe2000fffe0ff */
[----:B------:R-:W-:-:S02]  /*5530*/  LOP3.LUT R103, R3, 0x18, R103, 0xf8, !PT ;  /* 0x0000001803677812 */ /* 0x000fc400078ef867 */
[----:B------:R-:W-:Y:S01]  /*5540*/  CS2R R100, SRZ ;  /* 0x0000000000647805 */ /* 0x000fe2000001ff00 */
[----:B------:R-:W2:Y:S01]  /*5550*/  LDC R42, c[0x0][0xb0c] ;  /* 0x0002c300ff2a7b82 */ /* 0x000ea20000000800 */
[----:B------:R-:W-:Y:S01]  /*5560*/  LOP3.LUT R46, R46, 0x600000, RZ, 0xc0, !PT ;  /* 0x006000002e2e7812 */ /* 0x000fe200078ec0ff */
[----:B------:R-:W-:Y:S01]  /*5570*/  IMAD.MOV.U32 R108, RZ, RZ, RZ ;  /* 0x000000ffff6c7224 */ /* 0x000fe200078e00ff */
[----:B------:R-:W-:Y:S01]  /*5580*/  IADD3 R102, PT, PT, -R97, 0x2, RZ ;  /* 0x0000000261667810 */ /* 0x000fe20007ffe1ff */
[----:B------:R-:W-:Y:S01]  /*5590*/  IMAD.MOV R98, RZ, RZ, -R98 ;  /* 0x000000ffff627224 */ /* 0x000fe200078e0a62 */
[----:B------:R-:W-:Y:S01]  /*55a0*/  LOP3.LUT R103, R103, 0xf20, R2, 0xf8, !PT ;  /* 0x00000f2067677812 */ /* 0x000fe200078ef802 */
[----:B------:R-:W-:Y:S01]  /*55b0*/  IMAD.MOV R97, RZ, RZ, -R97 ;  /* 0x000000ffff617224 */ /* 0x000fe200078e0a61 */
[----:B------:R-:W3:Y:S01]  /*55c0*/  LDCU.64 UR54, c[0x0][0x348] ;  /* 0x00006900ff3677ac */ /* 0x000ee20008000a00 */
[----:B------:R-:W4:Y:S01]  /*55d0*/  LDC R93, c[0x0][0xb20] ;  /* 0x0002c800ff5d7b82 */ /* 0x000f220000000800 */
[----:B------:R-:W3:Y:S01]  /*55e0*/  LDS R0, [UR48+0x190] ;  /* 0x00019030ff007984 */ /* 0x000ee20008000800 */
[----:B------:R-:W-:Y:S01]  /*55f0*/  IMAD.SHL.U32 R102, R102, 0x10, RZ ;  /* 0x0000001066667824 */ /* 0x000fe200078e00ff */
[----:B------:R-:W-:Y:S01]  /*5600*/  LEA R103, R103, UR52, 0x1 ;  /* 0x0000003467677c11 */ /* 0x000fe2000f8e08ff */
[----:B------:R-:W-:Y:S01]  /*5610*/  UMOV UR51, 0x1 ;  /* 0x0000000100337882 */ /* 0x000fe20000000000 */
[----:B------:R-:W-:Y:S01]  /*5620*/  UMOV UR56, URZ ;  /* 0x000000ff00387c82 */ /* 0x000fe20008000000 */
[----:B------:R-:W1:Y:S02]  /*5630*/  LDCU.64 UR38, c[0x0][0x888] ;  /* 0x00011100ff2677ac */ /* 0x000e640008000a00 */
[----:B------:R-:W1:Y:S01]  /*5640*/  LDC R41, c[0x0][0xb30] ;  /* 0x0002cc00ff297b82 */ /* 0x000e620000000800 */
[----:B------:R-:W1:Y:S01]  /*5650*/  LDCU.64 UR44, c[0x0][0x890] ;  /* 0x00011200ff2c77ac */ /* 0x000e620008000a00 */
[----:B------:R-:W-:Y:S01]  /*5660*/  UMOV UR50, URZ ;  /* 0x000000ff00327c82 */ /* 0x000fe20008000000 */
[----:B------:R-:W-:-:S05]  /*5670*/  UMOV UR49, URZ ;  /* 0x000000ff00317c82 */ /* 0x000fca0008000000 */
[----:B------:R-:W1:Y:S08]  /*5680*/  LDC.64 R88, c[0x0][0xb10] ;  /* 0x0002c400ff587b82 */ /* 0x000e700000000a00 */
[----:B------:R-:W1:Y:S08]  /*5690*/  LDC.64 R38, c[0x0][0xb18] ;  /* 0x0002c600ff267b82 */ /* 0x000e700000000a00 */
[----:B------:R-:W1:Y:S08]  /*56a0*/  LDC.64 R36, c[0x0][0xb28] ;  /* 0x0002ca00ff247b82 */ /* 0x000e700000000a00 */
[----:B------:R-:W1:Y:S01]  /*56b0*/  LDC.64 R86, c[0x0][0x8b0] ;  /* 0x00022c00ff567b82 */ /* 0x000e620000000a00 */
[----:B---3--:R-:W-:-:S07]  /*56c0*/  IMAD.IADD R46, R0, 0x1, R46 ;  /* 0x00000001002e7824 */ /* 0x008fce00078e022e */
[----:B------:R-:W3:Y:S08]  /*56d0*/  LDC.64 R84, c[0x0][0x8a8] ;  /* 0x00022a00ff547b82 */ /* 0x000ef00000000a00 */
[----:B--2-4-:R-:W1:Y:S02]  /*56e0*/  LDC R94, c[0x0][0x374] ;  /* 0x0000dd00ff5e7b82 */ /* 0x014e640000000800 */
.L_x_135:
[----:B------:R-:W-:Y:S02]  /*56f0*/  LEA R0, R108, UR48, 0x3 ;  /* 0x000000306c007c11 */ /* 0x000fe4000f8e18ff */
[----:B------:R-:W-:Y:S02]  /*5700*/  SHF.L.U32 R2, R100, 0x1f, RZ ;  /* 0x0000001f64027819 */ /* 0x000fe400000006ff */
[----:B------:R-:W-:Y:S02]  /*5710*/  LEA R16, R108, UR48, 0x4 ;  /* 0x000000306c107c11 */ /* 0x000fe4000f8e20ff */
[----:B------:R-:W2:Y:S02]  /*5720*/  SYNCS.PHASECHK.TRANS64.TRYWAIT P0, [R0+URZ+0xe0], R2 ;  /* 0x0000e002000075a7 */ /* 0x000ea400080011ff */
[----:B--2---:R-:W-:Y:S05]  /*5730*/  @!P0 BRA `(.L_x_105) ;  /* 0x0000003400548947 */ /* 0x004fea0003800000 */
.L_x_192:
[----:B------:R-:W4:Y:S01]  /*5740*/  LDC.64 R10, c[0x0][0xb10] ;  /* 0x0002c400ff0a7b82 */ /* 0x000f220000000a00 */
[----:B------:R-:W3:Y:S01]  /*5750*/  LDS.128 R16, [R16+0x170] ;  /* 0x0001700010107984 */ /* 0x000ee20000000c00 */
[----:B-1----:R-:W-:Y:S01]  /*5760*/  ISETP.NE.AND P1, PT, R41, 0x1, PT ;  /* 0x000000012900780c */ /* 0x002fe20003f25270 */
[----:B--2---:R-:W-:Y:S01]  /*5770*/  VIADD R0, R0, 0xf0 ;  /* 0x000000f000007836 */ /* 0x004fe20000000000 */
[----:B------:R-:W-:Y:S04]  /*5780*/  ISETP.GE.AND P0, PT, R40, 0x1, PT ;  /* 0x000000012800780c */ /* 0x000fe80003f06270 */
[----:B------:R-:W1:Y:S01]  /*5790*/  LDC.64 R8, c[0x0][0xb18] ;  /* 0x0002c600ff087b82 */ /* 0x000e620000000a00 */
[----:B------:R-:W-:Y:S01]  /*57a0*/  PRMT R0, RZ, 0x654, R0 ;  /* 0x00000654ff007816 */ /* 0x000fe20000000000 */
[----:B------:R-:W-:Y:S01]  /*57b0*/  @!PT LDS RZ, [RZ] ;  /* 0x00000000fffff984 */ /* 0x000fe20000000800 */
[----:B------:R-:W-:Y:S01]  /*57c0*/  @!PT LDS RZ, [RZ] ;  /* 0x00000000fffff984 */ /* 0x000fe20000000800 */
[----:B------:R-:W-:Y:S01]  /*57d0*/  @!PT LDS RZ, [RZ] ;  /* 0x00000000fffff984 */ /* 0x000fe20000000800 */
[----:B------:R-:W-:Y:S01]  /*57e0*/  @!PT LDS RZ, [RZ] ;  /* 0x00000000fffff984 */ /* 0x000fe20000000800 */
[----:B------:R2:W-:Y:S06]  /*57f0*/  MEMBAR.ALL.CTA ;  /* 0x0000000000007992 */ /* 0x0005ec0000008000 */
[----:B--2---:R-:W2:Y:S01]  /*5800*/  FENCE.VIEW.ASYNC.S ;  /* 0x00000000000073c6 */ /* 0x004ea20000000000 */
[----:B------:R-:W1:Y:S08]  /*5810*/  @!P1 LDC R12, c[0x0][0xb20] ;  /* 0x0002c800ff0c9b82 */ /* 0x000e700000000800 */
[----:B------:R-:W1:Y:S01]  /*5820*/  @!P1 LDC R7, c[0x0][0xb0c] ;  /* 0x0002c300ff079b82 */ /* 0x000e620000000800 */
[----:B--2---:R2:W-:Y:S01]  /*5830*/  SYNCS.ARRIVE.TRANS64.RED.A1T0 RZ, [R0+URZ], RZ ;  /* 0x000000ff00ff79a7 */ /* 0x0045e200081004ff */
[----:B---3--:R-:W-:Y:S04]  /*5840*/  LOP3.LUT P4, RZ, R18, 0x1, RZ, 0xc0, !PT ;  /* 0x0000000112ff7812 */ /* 0x008fe8000788c0ff */
[----:B------:R-:W-:Y:S09]  /*5850*/  P2R R105, PR, RZ, 0x10 ;  /* 0x00000010ff697803 */ /* 0x000ff20000000000 */
[----:B------:R-:W-:Y:S02]  /*5860*/  @P4 MOV R44, R16 ;  /* 0x00000010002c4202 */ /* 0x000fe40000000f00 */
[----:B------:R-:W-:Y:S01]  /*5870*/  @P4 LOP3.LUT R43, R17, 0xffff, RZ, 0xc0, !PT ;  /* 0x0000ffff112b4812 */ /* 0x000fe200078ec0ff */
[----:B--2-4-:R-:W-:Y:S06]  /*5880*/  @!P0 BRA `(.L_x_106) ;  /* 0x0000000000a48947 */ /* 0x014fec0003800000 */
[----:B------:R-:W-:Y:S01]  /*5890*/  IMAD.HI.U32 R0, R94, R39, RZ ;  /* 0x000000275e007227 */ /* 0x000fe200078e00ff */
[----:B------:R-:W-:Y:S02]  /*58a0*/  ISETP.NE.AND P0, PT, R38, 0x1, PT ;  /* 0x000000012600780c */ /* 0x000fe40003f05270 */
[----:B------:R-:W-:Y:S01]  /*58b0*/  ISETP.NE.AND P2, PT, R40, 0x1, PT ;  /* 0x000000012800780c */ /* 0x000fe20003f45270 */
[----:B------:R-:W-:Y:S01]  /*58c0*/  IMAD.HI.U32 R4, R95, R88, RZ ;  /* 0x000000585f047227 */ /* 0x000fe200078e00ff */
[----:B------:R-:W-:Y:S02]  /*58d0*/  SHF.R.U32.HI R0, RZ, R93, R0 ;  /* 0x0000005dff007219 */ /* 0x000fe40000011600 */
[----:B------:R-:W-:Y:S01]  /*58e0*/  ISETP.NE.AND P3, PT, R42, 0x1, PT ;  /* 0x000000012a00780c */ /* 0x000fe20003f65270 */
[----:B------:R-:W-:Y:S01]  /*58f0*/  IMAD.HI.U32 R6, R43, R39, RZ ;  /* 0x000000272b067227 */ /* 0x000fe200078e00ff */
[-C--:B------:R-:W-:Y:S02]  /*5900*/  SHF.R.U32.HI R4, RZ, R89.reuse, R4 ;  /* 0x00000059ff047219 */ /* 0x080fe40000011604 */
[----:B------:R-:W-:Y:S01]  /*5910*/  SEL R0, R94, R0, !P0 ;  /* 0x000000005e007207 */ /* 0x000fe20004000000 */
[----:B------:R-:W-:Y:S01]  /*5920*/  IMAD.HI.U32 R5, R44, R88, RZ ;  /* 0x000000582c057227 */ /* 0x000fe200078e00ff */
[----:B------:R-:W-:Y:S03]  /*5930*/  SEL R4, R95, R4, !P3 ;  /* 0x000000045f047207 */ /* 0x000fe60005800000 */
[-C--:B------:R-:W-:Y:S01]  /*5940*/  IMAD.HI.U32 R3, R0, R36.reuse, RZ ;  /* 0x0000002400037227 */ /* 0x080fe200078e00ff */
[----:B------:R-:W-:Y:S03]  /*5950*/  SHF.R.U32.HI R5, RZ, R89, R5 ;  /* 0x00000059ff057219 */ /* 0x000fe60000011605 */
[----:B------:R-:W-:Y:S01]  /*5960*/  IMAD.HI.U32 R2, R4, R36, RZ ;  /* 0x0000002404027227 */ /* 0x000fe200078e00ff */
[----:B------:R-:W-:Y:S02]  /*5970*/  @P2 SHF.R.U32.HI R0, RZ, R37, R3 ;  /* 0x00000025ff002219 */ /* 0x000fe40000011603 */
[----:B------:R-:W-:Y:S02]  /*5980*/  SHF.R.U32.HI R3, RZ, R93, R6 ;  /* 0x0000005dff037219 */ /* 0x000fe40000011606 */
[----:B------:R-:W-:Y:S01]  /*5990*/  @P2 SHF.R.U32.HI R4, RZ, R37, R2 ;  /* 0x00000025ff042219 */ /* 0x000fe20000011602 */
[----:B------:R-:W-:Y:S01]  /*59a0*/  IMAD R0, R40, R0, RZ ;  /* 0x0000000028007224 */ /* 0x000fe200078e02ff */
[----:B------:R-:W-:Y:S02]  /*59b0*/  SEL R3, R43, R3, !P0 ;  /* 0x000000032b037207 */ /* 0x000fe40004000000 */
[----:B------:R-:W-:Y:S01]  /*59c0*/  SEL R2, R44, R5, !P3 ;  /* 0x000000052c027207 */ /* 0x000fe20005800000 */
[----:B------:R-:W-:Y:S01]  /*59d0*/  IMAD R5, R40, R4, RZ ;  /* 0x0000000428057224 */ /* 0x000fe200078e02ff */
[C---:B------:R-:W-:Y:S01]  /*59e0*/  ISETP.GE.AND P0, PT, R3.reuse, R0, PT ;  /* 0x000000000300720c */ /* 0x040fe20003f06270 */
[C---:B------:R-:W-:Y:S03]  /*59f0*/  IMAD.HI.U32 R0, R3.reuse, R36, RZ ;  /* 0x0000002403007227 */ /* 0x040fe600078e00ff */
[C---:B------:R-:W-:Y:S02]  /*5a00*/  ISETP.GE.OR P0, PT, R2.reuse, R5, P0 ;  /* 0x000000050200720c */ /* 0x040fe40000706670 */
[----:B------:R-:W-:Y:S04]  /*5a10*/  SHF.R.U32.HI R0, RZ, R37, R0 ;  /* 0x00000025ff007219 */ /* 0x000fe80000011600 */
[C---:B------:R-:W-:Y:S05]  /*5a20*/  SEL R6, R3.reuse, R0, !P2 ;  /* 0x0000000003067207 */ /* 0x040fea0005000000 */
        /* <DEDUP_REMOVED lines=14> */
[----:B------:R-:W-:Y:S07]  /*5b10*/  IMAD R43, R3, R38, R43 ;  /* 0x00000026032b7224 */ /* 0x000fee00078e022b */
.L_x_106:
[----:B-1----:R-:W-:Y:S01]  /*5b20*/  @!P1 ISETP.NE.AND P0, PT, R8, 0x1, PT ;  /* 0x000000010800980c */ /* 0x002fe20003f05270 */
[----:B------:R-:W-:Y:S01]  /*5b30*/  @!P1 IMAD.HI.U32 R0, R44, R10, RZ ;  /* 0x0000000a2c009227 */ /* 0x000fe200078e00ff */
[----:B------:R-:W-:Y:S01]  /*5b40*/  @!P1 ISETP.NE.AND P2, PT, R7, 0x1, PT ;  /* 0x000000010700980c */ /* 0x000fe20003f45270 */
[----:B------:R-:W-:Y:S01]  /*5b50*/  ULOP3.LUT UP0, URZ, UR52, 0x1b0, URZ, 0xc0, !UPT ;  /* 0x000001b034ff7892 */ /* 0x000fe2000f80c0ff */
[----:B------:R-:W-:Y:S01]  /*5b60*/  R2UR UR42, R14 ;  /* 0x000000000e2a72ca */ /* 0x000fe200000e0000 */
[----:B------:R-:W-:Y:S01]  /*5b70*/  @!P1 IMAD.HI.U32 R2, R43, R9, RZ ;  /* 0x000000092b029227 */ /* 0x000fe200078e00ff */
[----:B------:R-:W-:Y:S02]  /*5b80*/  @!P1 SHF.R.U32.HI R0, RZ, R11, R0 ;  /* 0x0000000bff009219 */ /* 0x000fe40000011600 */
[----:B------:R-:W-:Y:S01]  /*5b90*/  R2UR UR41, R15 ;  /* 0x000000000f2972ca */ /* 0x000fe200000e0000 */
[----:B------:R-:W-:Y:S01]  /*5ba0*/  VIADD R108, R108, 0x1 ;  /* 0x000000016c6c7836 */ /* 0x000fe20000000000 */
[----:B------:R-:W-:Y:S02]  /*5bb0*/  @!P1 SHF.R.U32.HI R2, RZ, R12, R2 ;  /* 0x0000000cff029219 */ /* 0x000fe40000011602 */
[----:B------:R-:W-:Y:S02]  /*5bc0*/  @!P1 SEL R3, R44, R0, !P2 ;  /* 0x000000002c039207 */ /* 0x000fe40005000000 */
[----:B------:R-:W-:Y:S02]  /*5bd0*/  @!P1 SEL R2, R43, R2, !P0 ;  /* 0x000000022b029207 */ /* 0x000fe40004000000 */
[----:B------:R-:W-:Y:S01]  /*5be0*/  @P4 SHF.R.U32.HI R99, RZ, 0x10, R17 ;  /* 0x00000010ff634819 */ /* 0x000fe20000011611 */
[----:B------:R-:W-:Y:S02]  /*5bf0*/  USHF.L.U32 UR42, UR42, 0x7, URZ ;  /* 0x000000072a2a7899 */ /* 0x000fe400080006ff */
[----:B------:R-:W-:Y:S02]  /*5c00*/  @!P1 IMAD.IADD R0, R2, 0x1, -R3 ;  /* 0x0000000102009824 */ /* 0x000fe400078e0a03 */
[----:B------:R-:W-:Y:S01]  /*5c10*/  @!P1 IMAD.IADD R2, R3, 0x1, -R2 ;  /* 0x0000000103029824 */ /* 0x000fe200078e0a02 */
[----:B------:R-:W-:Y:S01]  /*5c20*/  USHF.L.U32 UR41, UR41, 0x6, URZ ;  /* 0x0000000629297899 */ /* 0x000fe200080006ff */
[----:B------:R-:W-:Y:S02]  /*5c30*/  @!P1 IMAD R44, R0, R7, R44 ;  /* 0x00000007002c9224 */ /* 0x000fe400078e022c */
[----:B------:R-:W-:Y:S01]  /*5c40*/  @!P1 IMAD R43, R2, R8, R43 ;  /* 0x00000008022b9224 */ /* 0x000fe200078e022b */
[----:B------:R-:W-:Y:S08]  /*5c50*/  BRA.U !UP0, `(.L_x_107) ;  /* 0x00000001087c7547 */ /* 0x000ff0000b800000 */
[----:B------:R-:W1:Y:S01]  /*5c60*/  LDCU.64 UR8, c[0x4][0x80] ;  /* 0x01001000ff0877ac */ /* 0x000e620008000a00 */
[----:B------:R-:W-:Y:S01]  /*5c70*/  MOV R2, 0x0 ;  /* 0x0000000000027802 */ /* 0x000fe20000000f00 */
[----:B------:R-:W-:Y:S02]  /*5c80*/  HFMA2 R12, -RZ, RZ, 0, 5.9604644775390625e-08 ;  /* 0x00000001ff0c7431 */ /* 0x000fe400000001ff */
[----:B------:R-:W-:Y:S01]  /*5c90*/  IMAD.MOV.U32 R8, RZ, RZ, 0x70 ;  /* 0x00000070ff087424 */ /* 0x000fe200078e00ff */
[----:B------:R2:W3:Y:S01]  /*5ca0*/  LDC.64 R14, c[0x4][R2] ;  /* 0x01000000020e7b82 */ /* 0x0004e20000000a00 */
[----:B------:R-:W4:Y:S01]  /*5cb0*/  LDCU.64 UR6, c[0x4][0x88] ;  /* 0x01001100ff0677ac */ /* 0x000f220008000a00 */
[----:B------:R-:W-:Y:S01]  /*5cc0*/  IMAD.MOV.U32 R13, RZ, RZ, RZ ;  /* 0x000000ffff0d7224 */ /* 0x000fe200078e00ff */
[----:B------:R-:W2:Y:S01]  /*5cd0*/  LDCU.64 UR4, c[0x4][0x8] ;  /* 0x01000100ff0477ac */ /* 0x000ea20008000a00 */
[----:B-1----:R-:W-:Y:S01]  /*5ce0*/  MOV R5, UR9 ;  /* 0x0000000900057c02 */ /* 0x002fe20008000f00 */
[----:B------:R-:W-:Y:S01]  /*5cf0*/  IMAD.U32 R4, RZ, RZ, UR8 ;  /* 0x00000008ff047e24 */ /* 0x000fe2000f8e00ff */
[----:B----4-:R-:W-:Y:S01]  /*5d00*/  MOV R7, UR7 ;  /* 0x0000000700077c02 */ /* 0x010fe20008000f00 */
[----:B------:R-:W-:Y:S01]  /*5d10*/  IMAD.U32 R6, RZ, RZ, UR6 ;  /* 0x00000006ff067e24 */ /* 0x000fe2000f8e00ff */
[----:B--2---:R-:W-:Y:S01]  /*5d20*/  MOV R11, UR5 ;  /* 0x00000005000b7c02 */ /* 0x004fe20008000f00 */
[----:B------:R-:W-:Y:S02]  /*5d30*/  IMAD.U32 R10, RZ, RZ, UR4 ;  /* 0x00000004ff0a7e24 */ /* 0x000fe4000f8e00ff */
[----:B------:R-:W-:Y:S07]  /*5d40*/  LEPC R20, `(.L_x_108) ;  /* 0x000000001014794e */ /* 0x000fee0000000000 */
[----:B---3-5:R-:W-:Y:S05]  /*5d50*/  CALL.ABS.NOINC R14 ;  /* 0x000000000e007343 */ /* 0x028fea0003c00000 */
.L_x_108:
[----:B------:R-:W1:Y:S01]  /*5d60*/  LDCU.64 UR8, c[0x4][0x80] ;  /* 0x01001000ff0877ac */ /* 0x000e620008000a00 */
[----:B------:R-:W2:Y:S01]  /*5d70*/  LDC.64 R2, c[0x4][R2] ;  /* 0x0100000002027b82 */ /* 0x000ea20000000a00 */
[----:B------:R-:W-:Y:S02]  /*5d80*/  HFMA2 R12, -RZ, RZ, 0, 5.9604644775390625e-08 ;  /* 0x00000001ff0c7431 */ /* 0x000fe400000001ff */
[----:B------:R-:W-:Y:S02]  /*5d90*/  IMAD.MOV.U32 R8, RZ, RZ, 0x70 ;  /* 0x00000070ff087424 */ /* 0x000fe400078e00ff */
[----:B------:R-:W-:Y:S01]  /*5da0*/  IMAD.MOV.U32 R13, RZ, RZ, RZ ;  /* 0x000000ffff0d7224 */ /* 0x000fe200078e00ff */
[----:B------:R-:W3:Y:S01]  /*5db0*/  LDCU.64 UR6, c[0x4][0x88] ;  /* 0x01001100ff0677ac */ /* 0x000ee20008000a00 */
[----:B------:R-:W4:Y:S01]  /*5dc0*/  LDCU.64 UR4, c[0x4][0x8] ;  /* 0x01000100ff0477ac */ /* 0x000f220008000a00 */
[----:B-1----:R-:W-:Y:S02]  /*5dd0*/  MOV R4, UR8 ;  /* 0x0000000800047c02 */ /* 0x002fe40008000f00 */
[----:B------:R-:W-:Y:S02]  /*5de0*/  MOV R5, UR9 ;  /* 0x0000000900057c02 */ /* 0x000fe40008000f00 */
[----:B---3--:R-:W-:Y:S01]  /*5df0*/  MOV R7, UR7 ;  /* 0x0000000700077c02 */ /* 0x008fe20008000f00 */
[----:B------:R-:W-:Y:S01]  /*5e00*/  IMAD.U32 R6, RZ, RZ, UR6 ;  /* 0x00000006ff067e24 */ /* 0x000fe2000f8e00ff */
[----:B----4-:R-:W-:Y:S01]  /*5e10*/  MOV R11, UR5 ;  /* 0x00000005000b7c02 */ /* 0x010fe20008000f00 */
[----:B------:R-:W-:Y:S02]  /*5e20*/  IMAD.U32 R10, RZ, RZ, UR4 ;  /* 0x00000004ff0a7e24 */ /* 0x000fe4000f8e00ff */
[----:B------:R-:W-:Y:S07]  /*5e30*/  LEPC R20, `(.L_x_107) ;  /* 0x000000001014794e */ /* 0x000fee0000000000 */
[----:B--2---:R-:W-:Y:S05]  /*5e40*/  CALL.ABS.NOINC R2 ;  /* 0x0000000002007343 */ /* 0x004fea0003c00000 */
.L_x_107:
[----:B------:R-:W-:Y:S01]  /*5e50*/  ISETP.NE.U32.AND P4, PT, R86, RZ, PT ;  /* 0x000000ff5600720c */ /* 0x000fe20003f85070 */
[----:B------:R-:W-:Y:S01]  /*5e60*/  UISETP.NE.AND UP2, UPT, UR53, URZ, UPT ;  /* 0x000000ff3500728c */ /* 0x000fe2000bf45270 */
[----:B------:R-:W-:Y:S01]  /*5e70*/  ISETP.NE.U32.AND P2, PT, RZ, UR38, PT ;  /* 0x00000026ff007c0c */ /* 0x000fe2000bf45070 */
[----:B------:R-:W-:Y:S01]  /*5e80*/  UISETP.NE.U32.AND UP1, UPT, UR44, URZ, UPT ;  /* 0x000000ff2c00728c */ /* 0x000fe2000bf25070 */
[----:B------:R-:W-:Y:S01]  /*5e90*/  ISETP.NE.AND.EX P4, PT, R87, RZ, PT, P4 ;  /* 0x000000ff5700720c */ /* 0x000fe20003f85340 */
[----:B------:R-:W-:Y:S01]  /*5ea0*/  UPLOP3.LUT UP0, UPT, UPT, UPT, UPT, 0x40, 0x4 ;  /* 0x000000000004789c */ /* 0x000fe20003f0e870 */
[----:B------:R-:W-:Y:S01]  /*5eb0*/  ISETP.NE.AND.EX P2, PT, RZ, UR39, PT, P2 ;  /* 0x00000027ff007c0c */ /* 0x000fe2000bf45320 */
[----:B------:R-:W-:Y:S01]  /*5ec0*/  UISETP.NE.AND.EX UP1, UPT, UR45, URZ, UPT, UP1 ;  /* 0x000000ff2d00728c */ /* 0x000fe2000bf25310 */
[----:B------:R-:W-:Y:S04]  /*5ed0*/  PLOP3.LUT P1, PT, PT, PT, UP2, 0x80, 0x8 ;  /* 0x000000000008781c */ /* 0x000fe80003f2f028 */
[----:B------:R-:W-:Y:S06]  /*5ee0*/  @UP2 UPLOP3.LUT UP0, UPT, UPT, UPT, UP1, 0x80, 0x8 ;  /* 0x000000000008289c */ /* 0x000fec0003f0f010 */
[----:B------:R-:W-:Y:S01]  /*5ef0*/  PLOP3.LUT P0, PT, PT, PT, UP0, 0x80, 0x8 ;  /* 0x000000000008781c */ /* 0x000fe20003f0f008 */
[----:B------:R-:W-:Y:S01]  /*5f00*/  @!UPT UIADD3 URZ, UPT, UPT, URZ, URZ, URZ ;  /* 0x000000fffffff290 */ /* 0x000fe2000fffe0ff */
[----:B------:R-:W-:Y:S11]  /*5f10*/  BRA.U !UP1, `(.L_x_109) ;  /* 0x0000000109387547 */ /* 0x000ff6000b800000 */
[----:B------:R-:W-:Y:S01]  /*5f20*/  UISETP.NE.U32.AND UP0, UPT, UR38, URZ, UPT ;  /* 0x000000ff2600728c */ /* 0x000fe2000bf05070 */
[----:B------:R-:W-:Y:S02]  /*5f30*/  HFMA2 R0, -RZ, RZ, 0, 5.9604644775390625e-08 ;  /* 0x00000001ff007431 */ /* 0x000fe400000001ff */
[----:B------:R-:W-:Y:S01]  /*5f40*/  IMAD.MOV.U32 R92, RZ, RZ, 0x1 ;  /* 0x00000001ff5c7424 */ /* 0x000fe200078e00ff */
[----:B------:R-:W-:Y:S06]  /*5f50*/  UISETP.NE.AND.EX UP0, UPT, UR39, URZ, UPT, UP0 ;  /* 0x000000ff2700728c */ /* 0x000fec000bf05300 */
[----:B------:R-:W-:Y:S05]  /*5f60*/  PLOP3.LUT P3, PT, PT, PT, UP0, 0x80, 0x8 ;  /* 0x000000000008781c */ /* 0x000fea0003f6f008 */
[----:B------:R-:W1:Y:S01]  /*5f70*/  @UP0 LDCU.64 UR6, c[0x0][0x888] ;  /* 0x00011100ff0607ac */ /* 0x000e620008000a00 */
[----:B------:R-:W-:Y:S07]  /*5f80*/  @UP0 UIMAD UR4, UR36, UR44, URZ ;  /* 0x0000002c240402a4 */ /* 0x000fee000f8e02ff */
[----:B------:R-:W-:Y:S01]  /*5f90*/  @!P3 PRMT R92, R0, 0x7610, R92 ;  /* 0x00007610005cb816 */ /* 0x000fe2000000005c */
[----:B-1----:R-:W-:Y:S03]  /*5fa0*/  @UP0 UIMAD.WIDE UR6, UR4, 0x4, UR6 ;  /* 0x00000004040608a5 */ /* 0x002fe6000f8e0206 */
[----:B------:R-:W1:Y:S03]  /*5fb0*/  @!UP0 LDCU UR4, c[0x0][0x880] ;  /* 0x00011000ff0487ac */ /* 0x000e660008000800 */
[----:B------:R-:W-:Y:S01]  /*5fc0*/  IMAD.U32 R2, RZ, RZ, UR6 ;  /* 0x00000006ff027e24 */ /* 0x000fe2000f8e00ff */
[----:B------:R-:W-:Y:S05]  /*5fd0*/  MOV R3, UR7 ;  /* 0x0000000700037c02 */ /* 0x000fea0008000f00 */
[----:B-----5:R2:W5:Y:S02]  /*5fe0*/  @P3 LDG.E R49, desc[UR46][R2.64] ;  /* 0x0000002e02313981 */ /* 0x020564000c1e1900 */
[----:B-12---:R-:W-:Y:S02]  /*5ff0*/  @!P3 IMAD.U32 R49, RZ, RZ, UR4 ;  /* 0x00000004ff31be24 */ /* 0x006fe4000f8e00ff */
.L_x_109:
[----:B------:R-:W-:Y:S05]  /*6000*/  @!P4 BRA `(.L_x_110) ;  /* 0x000000000020c947 */ /* 0x000fea0003800000 */
[----:B------:R-:W-:Y:S04]  /*6010*/  ISETP.NE.U32.AND P3, PT, R84, RZ, PT ;  /* 0x000000ff5400720c */ /* 0x000fe80003f65070 */
[----:B------:R-:W-:Y:S11]  /*6020*/  ISETP.NE.AND.EX P3, PT, R85, RZ, PT, P3 ;  /* 0x000000ff5500720c */ /* 0x000ff60003f65330 */
[----:B------:R-:W-:Y:S02]  /*6030*/  @!UPT UIADD3 URZ, UPT, UPT, URZ, URZ, URZ ;  /* 0x000000fffffff290 */ /* 0x000fe4000fffe0ff */
[----:B------:R-:W1:Y:S01]  /*6040*/  @P3 LDC.64 R2, c[0x0][0x8a8] ;  /* 0x00022a00ff023b82 */ /* 0x000e620000000a00 */
[----:B------:R-:W-:Y:S04]  /*6050*/  @P3 IMAD R0, R86, UR36, RZ ;  /* 0x0000002456003c24 */ /* 0x000fe8000f8e02ff */
[----:B-1----:R-:W-:Y:S05]  /*6060*/  @P3 IMAD.WIDE R2, R0, 0x4, R2 ;  /* 0x0000000400023825 */ /* 0x002fea00078e0202 */
[----:B-----5:R1:W5:Y:S02]  /*6070*/  @P3 LDG.E R47, desc[UR46][R2.64] ;  /* 0x0000002e022f3981 */ /* 0x020364000c1e1900 */
[----:B-1----:R-:W2:Y:S02]  /*6080*/  @!P3 LDC R47, c[0x0][0x8a0] ;  /* 0x00022800ff2fbb82 */ /* 0x002ea40000000800 */
.L_x_110:
[----:B-----5:R-:W-:Y:S01]  /*6090*/  FSETP.NEU.AND P3, PT, R49, RZ, PT ;  /* 0x000000ff3100720b */ /* 0x020fe20003f6d000 */
[----:B------:R-:W-:Y:S01]  /*60a0*/  ULOP3.LUT UR4, UR51, 0x1, URZ, 0x3c, !UPT ;  /* 0x0000000133047892 */ /* 0x000fe2000f8e3cff */
[----:B------:R-:W-:Y:S01]  /*60b0*/  SEL R4, RZ, 0xffffffff, P2 ;  /* 0xffffffffff047807 */ /* 0x000fe20001000000 */
[----:B------:R-:W-:Y:S01]  /*60c0*/  IMAD.U32 R68, RZ, RZ, UR56 ;  /* 0x00000038ff447e24 */ /* 0x000fe2000f8e00ff */
[----:B------:R-:W-:Y:S01]  /*60d0*/  @P1 LOP3.LUT P2, RZ, R92, 0xff, RZ, 0xc0, !PT ;  /* 0x000000ff5cff1812 */ /* 0x000fe2000784c0ff */
[----:B------:R-:W-:Y:S01]  /*60e0*/  IMAD.SHL.U32 R111, R98, 0x10, RZ ;  /* 0x00000010626f7824 */ /* 0x000fe200078e00ff */
[----:B------:R-:W-:Y:S01]  /*60f0*/  @P1 SEL R0, RZ, 0xffffffff, P3 ;  /* 0xffffffffff001807 */ /* 0x000fe20001800000 */
[----:B------:R-:W-:Y:S01]  /*6100*/  IMAD.U32 R71, RZ, RZ, UR4 ;  /* 0x00000004ff477e24 */ /* 0x000fe2000f8e00ff */
[----:B------:R-:W-:Y:S01]  /*6110*/  LEA R106, R45, UR48, 0x3 ;  /* 0x000000302d6a7c11 */ /* 0x000fe2000f8e18ff */
[----:B------:R-:W-:Y:S01]  /*6120*/  IMAD.SHL.U32 R68, R68, 0x2000, RZ ;  /* 0x0000200044447824 */ /* 0x000fe200078e00ff */
[----:B------:R-:W-:Y:S01]  /*6130*/  @P0 SEL R0, R4, R0, !P2 ;  /* 0x0000000004000207 */ /* 0x000fe20005000000 */
[----:B------:R-:W-:Y:S01]  /*6140*/  IMAD.SHL.U32 R110, R97, 0x10, RZ ;  /* 0x00000010616e7824 */ /* 0x000fe200078e00ff */
[----:B------:R-:W-:Y:S01]  /*6150*/  PLOP3.LUT P2, PT, PT, PT, UP1, 0x80, 0x8 ;  /* 0x000000000008781c */ /* 0x000fe20003f4f018 */
[----:B------:R-:W-:Y:S01]  /*6160*/  IMAD.IADD R63, R103, 0x1, R68 ;  /* 0x00000001673f7824 */ /* 0x000fe200078e0244 */
[----:B------:R-:W-:Y:S01]  /*6170*/  @P1 LOP3.LUT R0, R0, 0x1, RZ, 0xc0, !PT ;  /* 0x0000000100001812 */ /* 0x000fe200078ec0ff */
[----:B------:R-:W-:Y:S01]  /*6180*/  BSSY B1, `(.L_x_111) ;  /* 0x0000039000017945 */ /* 0x000fe20003800000 */
[----:B------:R-:W-:Y:S01]  /*6190*/  LOP3.LUT P4, R107, R92, 0xff, RZ, 0xc0, !PT ;  /* 0x000000ff5c6b7812 */ /* 0x000fe2000788c0ff */
[----:B------:R-:W-:Y:S01]  /*61a0*/  IMAD.IADD R62, R63, 0x1, R111 ;  /* 0x000000013f3e7824 */ /* 0x000fe200078e026f */
[----:B------:R-:W-:Y:S01]  /*61b0*/  ISETP.NE.U32.OR P5, PT, R0, 0x1, !P1 ;  /* 0x000000010000780c */ /* 0x000fe20004fa5470 */
[----:B------:R-:W-:Y:S01]  /*61c0*/  IMAD.U32 R0, RZ, RZ, UR56 ;  /* 0x00000038ff007e24 */ /* 0x000fe2000f8e00ff */
[----:B------:R-:W-:Y:S01]  /*61d0*/  SEL R3, RZ, 0xffffffff, P3 ;  /* 0xffffffffff037807 */ /* 0x000fe20001800000 */
[----:B------:R-:W-:Y:S01]  /*61e0*/  IMAD.MOV.U32 R70, RZ, RZ, 0x1 ;  /* 0x00000001ff467424 */ /* 0x000fe200078e00ff */
[----:B------:R-:W-:Y:S01]  /*61f0*/  P2R R109, PR, RZ, 0x20 ;  /* 0x00000020ff6d7803 */ /* 0x000fe20000000000 */
[----:B------:R-:W-:Y:S01]  /*6200*/  IMAD R48, R45, 0x40, R46 ;  /* 0x000000402d307824 */ /* 0x000fe200078e022e */
[----:B------:R-:W-:Y:S01]  /*6210*/  LEA R0, R0, UR48, 0x3 ;  /* 0x0000003000007c11 */ /* 0x000fe2000f8e18ff */
[----:B------:R-:W-:Y:S01]  /*6220*/  IMAD.U32 R69, RZ, RZ, UR56 ;  /* 0x00000038ff457e24 */ /* 0x000fe2000f8e00ff */
[----:B------:R-:W-:Y:S02]  /*6230*/  @P2 SEL R3, R4, R3, !P4 ;  /* 0x0000000304032207 */ /* 0x000fe40006000000 */
[----:B------:R-:W-:Y:S02]  /*6240*/  CS2R R82, SRZ ;  /* 0x0000000000527805 */ /* 0x000fe4000001ff00 */
[----:B------:R-:W-:Y:S02]  /*6250*/  CS2R R80, SRZ ;  /* 0x0000000000507805 */ /* 0x000fe4000001ff00 */
[----:B------:R-:W-:Y:S02]  /*6260*/  CS2R R74, SRZ ;  /* 0x00000000004a7805 */ /* 0x000fe4000001ff00 */
[----:B------:R-:W-:Y:S02]  /*6270*/  LOP3.LUT R3, R3, 0x1, RZ, 0xc0, !PT ;  /* 0x0000000103037812 */ /* 0x000fe400078ec0ff */
[----:B------:R-:W-:Y:S02]  /*6280*/  CS2R R72, SRZ ;  /* 0x0000000000487805 */ /* 0x000fe4000001ff00 */
[----:B------:R-:W-:Y:S02]  /*6290*/  @P5 SHF.L.U32 R2, R71, 0x1f, RZ ;  /* 0x0000001f47025819 */ /* 0x000fe400000006ff */
[----:B------:R-:W-:Y:S02]  /*62a0*/  CS2R R66, SRZ ;  /* 0x0000000000427805 */ /* 0x000fe4000001ff00 */
[----:B------:R-:W-:Y:S02]  /*62b0*/  ISETP.NE.U32.AND P2, PT, R3, 0x1, PT ;  /* 0x000000010300780c */ /* 0x000fe40003f45070 */
[----:B------:R-:W-:Y:S01]  /*62c0*/  CS2R R64, SRZ ;  /* 0x0000000000407805 */ /* 0x000fe2000001ff00 */
[----:B------:R1:W3:Y:S01]  /*62d0*/  @P5 SYNCS.PHASECHK.TRANS64.TRYWAIT P1, [R0+URZ+0xa0], R2 ;  /* 0x0000a002000055a7 */ /* 0x0002e200080211ff */
[----:B------:R-:W-:Y:S02]  /*62e0*/  CS2R R58, SRZ ;  /* 0x00000000003a7805 */ /* 0x000fe4000001ff00 */
[----:B------:R-:W-:Y:S02]  /*62f0*/  P2R R76, PR, RZ, 0x4 ;  /* 0x00000004ff4c7803 */ /* 0x000fe40000000000 */
[----:B------:R-:W-:Y:S01]  /*6300*/  CS2R R56, SRZ ;  /* 0x0000000000387805 */ /* 0x000fe2000001ff00 */
[----:B------:R-:W-:Y:S02]  /*6310*/  IMAD.IADD R61, R63, 0x1, R110 ;  /* 0x000000013f3d7824 */ /* 0x000fe400078e026e */
[----:B------:R-:W-:Y:S01]  /*6320*/  IMAD.IADD R60, R102, 0x1, R62 ;  /* 0x00000001663c7824 */ /* 0x000fe200078e023e */
[----:B-1----:R-:W-:Y:S04]  /*6330*/  SHF.L.U32 R2, R101, 0x1f, RZ ;  /* 0x0000001f65027819 */ /* 0x002fe800000006ff */
[----:B------:R1:W4:Y:S01]  /*6340*/  SYNCS.PHASECHK.TRANS64.TRYWAIT P0, [R106+URZ+0x100], R2 ;  /* 0x000100026a0075a7 */ /* 0x00032200080011ff */
[----:B---3--:R-:W-:Y:S01]  /*6350*/  @P5 SEL R70, RZ, 0x1, !P1 ;  /* 0x00000001ff465807 */ /* 0x008fe20004800000 */
[----:B-1----:R-:W-:Y:S06]  /*6360*/  @!P5 BRA `(.L_x_112) ;  /* 0x000000000068d947 */ /* 0x002fec0003800000 */
[----:B------:R-:W-:Y:S01]  /*6370*/  ISETP.NE.AND P1, PT, R70, RZ, PT ;  /* 0x000000ff4600720c */ /* 0x000fe20003f25270 */
[----:B------:R-:W-:Y:S01]  /*6380*/  BSSY B0, `(.L_x_113) ;  /* 0x000000d000007945 */ /* 0x000fe20003800000 */
[----:B------:R-:W-:Y:S02]  /*6390*/  CS2R R58, SRZ ;  /* 0x00000000003a7805 */ /* 0x000fe4000001ff00 */
[----:B------:R-:W-:Y:S02]  /*63a0*/  CS2R R56, SRZ ;  /* 0x0000000000387805 */ /* 0x000fe4000001ff00 */
[----:B------:R-:W-:Y:S02]  /*63b0*/  CS2R R66, SRZ ;  /* 0x0000000000427805 */ /* 0x000fe4000001ff00 */
[----:B------:R-:W-:Y:S02]  /*63c0*/  CS2R R64, SRZ ;  /* 0x0000000000407805 */ /* 0x000fe4000001ff00 */
[----:B------:R-:W-:Y:S02]  /*63d0*/  CS2R R74, SRZ ;  /* 0x00000000004a7805 */ /* 0x000fe4000001ff00 */
[----:B------:R-:W-:Y:S02]  /*63e0*/  CS2R R72, SRZ ;  /* 0x0000000000487805 */ /* 0x000fe4000001ff00 */
[----:B------:R-:W-:Y:S02]  /*63f0*/  CS2R R82, SRZ ;  /* 0x0000000000527805 */ /* 0x000fe4000001ff00 */
[----:B------:R-:W-:Y:S01]  /*6400*/  CS2R R80, SRZ ;  /* 0x0000000000507805 */ /* 0x000fe2000001ff00 */
[----:B------:R-:W-:Y:S06]  /*6410*/  @P1 BRA `(.L_x_114) ;  /* 0x00000000000c1947 */ /* 0x000fec0003800000 */
[----:B------:R-:W-:Y:S04]  /*6420*/  SHF.L.U32 R3, R71, 0x1f, RZ ;  /* 0x0000001f47037819 */ /* 0x000fe800000006ff */
[----:B------:R-:W1:Y:S02]  /*6430*/  SYNCS.PHASECHK.TRANS64.TRYWAIT P1, [R0+URZ+0xa0], R3 ;  /* 0x0000a003000075a7 */ /* 0x000e6400080211ff */
[----:B-1----:R-:W-:Y:S05]  /*6440*/  @!P1 BRA `(.L_x_115) ;  /* 0x0000002800249947 */ /* 0x002fea0003800000 */
.L_x_114:
[----:B------:R-:W-:Y:S05]  /*6450*/  BSYNC B0 ;  /* 0x0000000000007941 */ /* 0x000fea0003800000 */
.L_x_113:
[----:B------:R-:W-:Y:S01]  /*6460*/  ISETP.NE.AND P1, PT, R76, RZ, PT ;  /* 0x000000ff4c00720c */ /* 0x000fe20003f25270 */
[----:B------:R-:W-:Y:S04]  /*6470*/  UIADD3 UR5, UPT, UPT, UR56, 0x1, URZ ;  /* 0x0000000138057890 */ /* 0x000fe8000fffe0ff */
[----:B------:R-:W-:Y:S04]  /*6480*/  UISETP.NE.AND UP0, UPT, UR5, 0x3, UPT ;  /* 0x000000030500788c */ /* 0x000fe8000bf05270 */
[----:B------:R-:W-:Y:S02]  /*6490*/  USEL UR4, URZ, 0x1, UP0 ;  /* 0x00000001ff047887 */ /* 0x000fe40008000000 */
[----:B------:R-:W-:Y:S02]  /*64a0*/  USEL UR5, UR5, URZ, UP0 ;  /* 0x000000ff05057287 */ /* 0x000fe40008000000 */
[----:B------:R3:W1:Y:S02]  /*64b0*/  @P1 LDS.128 R56, [R63] ;  /* 0x000000003f381984 */ /* 0x0006640000000c00 */
[----:B------:R-:W-:Y:S02]  /*64c0*/  LOP3.LUT R71, R71, UR4, RZ, 0x3c, !PT ;  /* 0x0000000447477c12 */ /* 0x000fe4000f8e3cff */
[----:B------:R3:W1:Y:S01]  /*64d0*/  @P1 LDS.128 R64, [R62+0x10] ;  /* 0x000010003e401984 */ /* 0x0006620000000c00 */
[----:B------:R-:W-:Y:S03]  /*64e0*/  IMAD.U32 R69, RZ, RZ, UR5 ;  /* 0x00000005ff457e24 */ /* 0x000fe6000f8e00ff */
[----:B------:R3:W1:Y:S04]  /*64f0*/  @P1 LDS.128 R72, [R61+0x20] ;  /* 0x000020003d481984 */ /* 0x0006680000000c00 */
[----:B------:R3:W1:Y:S02]  /*6500*/  @P1 LDS.128 R80, [R60+0x10] ;  /* 0x000010003c501984 */ /* 0x0006640000000c00 */
.L_x_112:
[----:B------:R-:W-:Y:S05]  /*6510*/  BSYNC B1 ;  /* 0x0000000000017941 */ /* 0x000fea0003800000 */
.L_x_111:
[----:B-1----:R-:W-:Y:S04]  /*6520*/  SHF.R.U32.HI R0, RZ, 0x15, R48 ;  /* 0x00000015ff007819 */ /* 0x002fe80000011630 */
[----:B------:R-:W-:Y:S01]  /*6530*/  LOP3.LUT P1, RZ, R0, 0x3, R96, 0x48, !PT ;  /* 0x0000000300ff7812 */ /* 0x000fe20007824860 */
[----:B------:R-:W-:Y:S01]  /*6540*/  @!UPT UIADD3 URZ, UPT, UPT, URZ, URZ, URZ ;  /* 0x000000fffffff290 */ /* 0x000fe2000fffe0ff */
[----:B----4-:R-:W-:Y:S11]  /*6550*/  @P0 BRA `(.L_x_116) ;  /* 0x0000000000080947 */ /* 0x010ff60003800000 */
[----:B------:R-:W1:Y:S02]  /*6560*/  SYNCS.PHASECHK.TRANS64.TRYWAIT P0, [R106+URZ+0x100], R2 ;  /* 0x000100026a0075a7 */ /* 0x000e6400080011ff */
[----:B-1----:R-:W-:Y:S05]  /*6570*/  @!P0 BRA `(.L_x_117) ;  /* 0x0000002400ec8947 */ /* 0x002fea0003800000 */
.L_x_116:
[----:B------:R-:W-:Y:S05]  /*6580*/  @!P1 BRA `(.L_x_118) ;  /* 0x0000000000409947 */ /* 0x000fea0003800000 */
[----:B------:R-:W4:Y:S01]  /*6590*/  LDCU.64 UR8, c[0x4][0x70] ;  /* 0x01000e00ff0877ac */ /* 0x000f220008000a00 */
[----:B------:R-:W-:Y:S01]  /*65a0*/  MOV R3, 0x0 ;  /* 0x0000000000037802 */ /* 0x000fe20000000f00 */
[----:B------:R-:W-:Y:S02]  /*65b0*/  HFMA2 R12, -RZ, RZ, 0, 5.9604644775390625e-08 ;  /* 0x00000001ff0c7431 */ /* 0x000fe400000001ff */
[----:B------:R-:W-:Y:S02]  /*65c0*/  IMAD.MOV.U32 R8, RZ, RZ, 0x192 ;  /* 0x00000192ff087424 */ /* 0x000fe400078e00ff */
[----:B------:R-:W-:Y:S01]  /*65d0*/  IMAD.MOV.U32 R13, RZ, RZ, RZ ;  /* 0x000000ffff0d7224 */ /* 0x000fe200078e00ff */
[----:B------:R-:W5:Y:S01]  /*65e0*/  LDCU.64 UR6, c[0x4][0x78] ;  /* 0x01000f00ff0677ac */ /* 0x000f620008000a00 */
[----:B-1----:R-:W1:Y:S01]  /*65f0*/  LDC.64 R2, c[0x4][R3] ;  /* 0x0100000003027b82 */ /* 0x002e620000000a00 */
[----:B------:R-:W2:Y:S01]  /*6600*/  LDCU.64 UR4, c[0x4][0x10] ;  /* 0x01000200ff0477ac */ /* 0x000ea20008000a00 */
[----:B----4-:R-:W-:Y:S01]  /*6610*/  MOV R5, UR9 ;  /* 0x0000000900057c02 */ /* 0x010fe20008000f00 */
[----:B------:R-:W-:Y:S01]  /*6620*/  IMAD.U32 R4, RZ, RZ, UR8 ;  /* 0x00000008ff047e24 */ /* 0x000fe2000f8e00ff */
[----:B-----5:R-:W-:Y:S01]  /*6630*/  MOV R7, UR7 ;  /* 0x0000000700077c02 */ /* 0x020fe20008000f00 */
[----:B------:R-:W-:Y:S01]  /*6640*/  IMAD.U32 R6, RZ, RZ, UR6 ;  /* 0x00000006ff067e24 */ /* 0x000fe2000f8e00ff */
[----:B--2---:R-:W-:Y:S01]  /*6650*/  MOV R11, UR5 ;  /* 0x00000005000b7c02 */ /* 0x004fe20008000f00 */
[----:B------:R-:W-:Y:S02]  /*6660*/  IMAD.U32 R10, RZ, RZ, UR4 ;  /* 0x00000004ff0a7e24 */ /* 0x000fe4000f8e00ff */
[----:B------:R-:W-:Y:S07]  /*6670*/  LEPC R20, `(.L_x_118) ;  /* 0x000000001014794e */ /* 0x000fee0000000000 */
[----:B-1-3--:R-:W-:Y:S05]  /*6680*/  CALL.ABS.NOINC R2 ;  /* 0x0000000002007343 */ /* 0x00afea0003c00000 */
.L_x_118:
[----:B------:R-:W-:Y:S05]  /*6690*/  WARPSYNC.ALL ;  /* 0x0000000000007948 */ /* 0x000fea0003800000 */
[----:B------:R-:W-:Y:S01]  /*66a0*/  R2UR UR4, R48 ;  /* 0x00000000300472ca */ /* 0x000fe200000e0000 */
[--C-:B------:R-:W-:Y:S01]  /*66b0*/  HADD2.F32 R50, -RZ, R56.reuse.H0_H0 ;  /* 0x20000038ff327230 */ /* 0x100fe20000004100 */
[----:B------:R-:W-:Y:S01]  /*66c0*/  ISETP.NE.AND P0, PT, R104, RZ, PT ;  /* 0x000000ff6800720c */ /* 0x000fe20003f05270 */
[----:B------:R-:W-:Y:S01]  /*66d0*/  HADD2.F32 R51, -RZ, R56.H1_H1 ;  /* 0x30000038ff337230 */ /* 0x000fe20000004100 */
[----:B------:R-:W-:Y:S01]  /*66e0*/  BSSY.RECONVERGENT B0, `(.L_x_119) ;  /* 0x0000083000007945 */ /* 0x000fe20003800200 */
[--C-:B------:R-:W-:Y:S08]  /*66f0*/  HADD2.F32 R52, -RZ, R57.reuse.H0_H0 ;  /* 0x20000039ff347230 */ /* 0x100ff00000004100 */
[----:B------:R-:W2:Y:S02]  /*6700*/  LDTM.x32 R4, tmem[UR4] ;  /* 0x00000004000479ee */ /* 0x000ea400082c0000 */
[C---:B--2---:R-:W-:Y:S01]  /*6710*/  FMUL R0, R47.reuse, R4 ;  /* 0x000000042f007220 */ /* 0x044fe20000400000 */
[C---:B-1----:R-:W-:Y:S01]  /*6720*/  FMUL R2, R47.reuse, R5 ;  /* 0x000000052f027220 */ /* 0x042fe20000400000 */
[C---:B------:R-:W-:Y:S01]  /*6730*/  FMUL R4, R47.reuse, R8 ;  /* 0x000000082f047220 */ /* 0x040fe20000400000 */
[----:B------:R-:W-:Y:S01]  /*6740*/  FMUL R3, R47, R6 ;  /* 0x000000062f037220 */ /* 0x000fe20000400000 */
[C---:B------:R-:W-:Y:S01]  /*6750*/  FFMA R0, R49.reuse, R50, R0 ;  /* 0x0000003231007223 */ /* 0x040fe20000000000 */
[----:B------:R-:W-:Y:S01]  /*6760*/  FFMA R2, R49, R51, R2 ;  /* 0x0000003331027223 */ /* 0x000fe20000000002 */
[C---:B------:R-:W-:Y:S01]  /*6770*/  FMUL R5, R47.reuse, R9 ;  /* 0x000000092f057220 */ /* 0x040fe20000400000 */
        /* <DEDUP_REMOVED lines=16> */
[----:B------:R-:W-:Y:S02]  /*6880*/  HADD2.F32 R32, -RZ, R57.H1_H1 ;  /* 0x30000039ff207230 */ /* 0x000fe40000004100 */
[C---:B------:R-:W-:Y:S01]  /*6890*/  FMUL R26, R47.reuse, R30 ;  /* 0x0000001e2f1a7220 */ /* 0x040fe20000400000 */
[----:B------:R-:W-:Y:S01]  /*68a0*/  FMUL R29, R47, R33 ;  /* 0x000000212f1d7220 */ /* 0x000fe20000400000 */
[--C-:B------:R-:W-:Y:S02]  /*68b0*/  HADD2.F32 R33, -RZ, R58.reuse.H0_H0 ;  /* 0x2000003aff217230 */ /* 0x100fe40000004100 */
[----:B------:R-:W-:Y:S01]  /*68c0*/  FFMA R3, R49, R52, R3 ;  /* 0x0000003431037223 */ /* 0x000fe20000000003 */
[C---:B------:R-:W-:Y:S01]  /*68d0*/  FMUL R7, R47.reuse, R7 ;  /* 0x000000072f077220 */ /* 0x040fe20000400000 */
[----:B------:R-:W-:Y:S01]  /*68e0*/  FMUL R30, R47, R34 ;  /* 0x000000222f1e7220 */ /* 0x000fe20000400000 */
[----:B------:R-:W-:Y:S01]  /*68f0*/  HADD2.F32 R34, -RZ, R58.H1_H1 ;  /* 0x3000003aff227230 */ /* 0x000fe20000004100 */
[----:B------:R-:W-:Y:S01]  /*6900*/  F2FP.F16.F32.PACK_AB R52, R2, R0 ;  /* 0x000000000234723e */ /* 0x000fe200000000ff */
[--C-:B------:R-:W-:Y:S02]  /*6910*/  HADD2.F32 R0, -RZ, R59.reuse.H0_H0 ;  /* 0x2000003bff007230 */ /* 0x100fe40000004100 */
[C---:B------:R-:W-:Y:S01]  /*6920*/  FFMA R7, R49.reuse, R32, R7 ;  /* 0x0000002031077223 */ /* 0x040fe20000000007 */
[----:B------:R-:W-:Y:S02]  /*6930*/  HADD2.F32 R2, -RZ, R59.H1_H1 ;  /* 0x3000003bff027230 */ /* 0x000fe40000004100 */
[C---:B------:R-:W-:Y:S01]  /*6940*/  FFMA R4, R49.reuse, R33, R4 ;  /* 0x0000002131047223 */ /* 0x040fe20000000004 */
[C---:B------:R-:W-:Y:S01]  /*6950*/  FFMA R5, R49.reuse, R34, R5 ;  /* 0x0000002231057223 */ /* 0x040fe20000000005 */
[----:B------:R-:W-:Y:S01]  /*6960*/  FFMA R6, R49, R0, R6 ;  /* 0x0000000031067223 */ /* 0x000fe20000000006 */
[--C-:B------:R-:W-:Y:S02]  /*6970*/  HADD2.F32 R0, -RZ, R64.reuse.H0_H0 ;  /* 0x20000040ff007230 */ /* 0x100fe40000004100 */
[----:B------:R-:W-:Y:S01]  /*6980*/  FMUL R11, R47, R11 ;  /* 0x0000000b2f0b7220 */ /* 0x000fe20000400000 */
[----:B------:R-:W-:Y:S01]  /*6990*/  F2FP.F16.F32.PACK_AB R53, R7, R3 ;  /* 0x000000030735723e */ /* 0x000fe200000000ff */
[--C-:B------:R-:W-:Y:S02]  /*69a0*/  HADD2.F32 R3, -RZ, R65.reuse.H0_H0 ;  /* 0x20000041ff037230 */ /* 0x100fe40000004100 */
[----:B------:R-:W-:Y:S01]  /*69b0*/  FMUL R15, R47, R15 ;  /* 0x0000000f2f0f7220 */ /* 0x000fe20000400000 */
[C---:B------:R-:W-:Y:S01]  /*69c0*/  FFMA R11, R49.reuse, R2, R11 ;  /* 0x00000002310b7223 */ /* 0x040fe2000000000b */
[----:B------:R-:W-:Y:S02]  /*69d0*/  HADD2.F32 R2, -RZ, R64.H1_H1 ;  /* 0x30000040ff027230 */ /* 0x000fe40000004100 */
[----:B------:R-:W-:Y:S01]  /*69e0*/  FFMA R8, R49, R0, R8 ;  /* 0x0000000031087223 */ /* 0x000fe20000000008 */
[----:B------:R-:W-:Y:S02]  /*69f0*/  HADD2.F32 R0, -RZ, R65.H1_H1 ;  /* 0x30000041ff007230 */ /* 0x000fe40000004100 */
[C---:B------:R-:W-:Y:S01]  /*6a00*/  FMUL R19, R47.reuse, R19 ;  /* 0x000000132f137220 */ /* 0x040fe20000400000 */
[----:B------:R-:W-:Y:S01]  /*6a10*/  FMUL R23, R47, R23 ;  /* 0x000000172f177220 */ /* 0x000fe20000400000 */
[C---:B------:R-:W-:Y:S01]  /*6a20*/  FFMA R9, R49.reuse, R2, R9 ;  /* 0x0000000231097223 */ /* 0x040fe20000000009 */
[C---:B------:R-:W-:Y:S01]  /*6a30*/  FFMA R10, R49.reuse, R3, R10 ;  /* 0x00000003310a7223 */ /* 0x040fe2000000000a */
[----:B------:R-:W-:Y:S01]  /*6a40*/  FFMA R15, R49, R0, R15 ;  /* 0x00000000310f7223 */ /* 0x000fe2000000000f */
[--C-:B------:R-:W-:Y:S02]  /*6a50*/  HADD2.F32 R2, -RZ, R66.reuse.H0_H0 ;  /* 0x20000042ff027230 */ /* 0x100fe40000004100 */
[----:B------:R-:W-:Y:S01]  /*6a60*/  FMUL R27, R47, R27 ;  /* 0x0000001b2f1b7220 */ /* 0x000fe20000400000 */
[----:B------:R-:W-:Y:S01]  /*6a70*/  HADD2.F32 R0, -RZ, R66.H1_H1 ;  /* 0x30000042ff007230 */ /* 0x000fe20000004100 */
[----:B------:R-:W-:Y:S01]  /*6a80*/  F2FP.F16.F32.PACK_AB R54, R5, R4 ;  /* 0x000000040536723e */ /* 0x000fe200000000ff */
[--C-:B------:R-:W-:Y:S02]  /*6a90*/  HADD2.F32 R3, -RZ, R67.reuse.H0_H0 ;  /* 0x20000043ff037230 */ /* 0x100fe40000004100 */
[C---:B------:R-:W-:Y:S01]  /*6aa0*/  FFMA R12, R49.reuse, R2, R12 ;  /* 0x00000002310c7223 */ /* 0x040fe2000000000c */
[--C-:B------:R-:W-:Y:S02]  /*6ab0*/  HADD2.F32 R2, -RZ, R72.reuse.H0_H0 ;  /* 0x20000048ff027230 */ /* 0x100fe40000004100 */
[C---:B------:R-:W-:Y:S01]  /*6ac0*/  FFMA R13, R49.reuse, R0, R13 ;  /* 0x00000000310d7223 */ /* 0x040fe2000000000d */
[----:B------:R-:W-:Y:S02]  /*6ad0*/  HADD2.F32 R0, -RZ, R67.H1_H1 ;  /* 0x30000043ff007230 */ /* 0x000fe40000004100 */
[----:B------:R-:W-:Y:S01]  /*6ae0*/  FFMA R14, R49, R3, R14 ;  /* 0x00000003310e7223 */ /* 0x000fe2000000000e */
[----:B------:R-:W-:Y:S01]  /*6af0*/  HADD2.F32 R3, -RZ, R72.H1_H1 ;  /* 0x30000048ff037230 */ /* 0x000fe20000004100 */
[----:B------:R-:W-:Y:S01]  /*6b00*/  F2FP.F16.F32.PACK_AB R55, R11, R6 ;  /* 0x000000060b37723e */ /* 0x000fe200000000ff */
[----:B------:R-:W-:Y:S01]  /*6b10*/  FMUL R31, R47, R31 ;  /* 0x0000001f2f1f7220 */ /* 0x000fe20000400000 */
[C---:B------:R-:W-:Y:S01]  /*6b20*/  FFMA R19, R49.reuse, R0, R19 ;  /* 0x0000000031137223 */ /* 0x040fe20000000013 */
[--C-:B------:R-:W-:Y:S02]  /*6b30*/  HADD2.F32 R0, -RZ, R73.reuse.H0_H0 ;  /* 0x20000049ff007230 */ /* 0x100fe40000004100 */
[C---:B------:R-:W-:Y:S01]  /*6b40*/  FFMA R16, R49.reuse, R2, R16 ;  /* 0x0000000231107223 */ /* 0x040fe20000000010 */
[----:B------:R1:W-:Y:S01]  /*6b50*/  STS.128 [R63], R52 ;  /* 0x000000343f007388 */ /* 0x0003e20000000c00 */
[C---:B------:R-:W-:Y:S01]  /*6b60*/  FFMA R17, R49.reuse, R3, R17 ;  /* 0x0000000331117223 */ /* 0x040fe20000000011 */
[----:B------:R-:W-:Y:S02]  /*6b70*/  HADD2.F32 R2, -RZ, R73.H1_H1 ;  /* 0x30000049ff027230 */ /* 0x000fe40000004100 */
[----:B------:R-:W-:Y:S01]  /*6b80*/  FFMA R18, R49, R0, R18 ;  /* 0x0000000031127223 */ /* 0x000fe20000000012 */
[--C-:B------:R-:W-:Y:S01]  /*6b90*/  HADD2.F32 R0, -RZ, R74.reuse.H0_H0 ;  /* 0x2000004aff007230 */ /* 0x100fe20000004100 */
[----:B------:R-:W-:Y:S01]  /*6ba0*/  F2FP.F16.F32.PACK_AB R8, R9, R8 ;  /* 0x000000080908723e */ /* 0x000fe200000000ff */
[--C-:B------:R-:W-:Y:S02]  /*6bb0*/  HADD2.F32 R3, -RZ, R75.reuse.H0_H0 ;  /* 0x2000004bff037230 */ /* 0x100fe40000004100 */
[C---:B------:R-:W-:Y:S01]  /*6bc0*/  FFMA R23, R49.reuse, R2, R23 ;  /* 0x0000000231177223 */ /* 0x040fe20000000017 */
[----:B------:R-:W-:Y:S02]  /*6bd0*/  HADD2.F32 R2, -RZ, R74.H1_H1 ;  /* 0x3000004aff027230 */ /* 0x000fe40000004100 */
[----:B------:R-:W-:Y:S01]  /*6be0*/  FFMA R20, R49, R0, R20 ;  /* 0x0000000031147223 */ /* 0x000fe20000000014 */
[----:B------:R-:W-:Y:S01]  /*6bf0*/  HADD2.F32 R0, -RZ, R75.H1_H1 ;  /* 0x3000004bff007230 */ /* 0x000fe20000004100 */
[----:B------:R-:W-:Y:S01]  /*6c00*/  F2FP.F16.F32.PACK_AB R9, R15, R10 ;  /* 0x0000000a0f09723e */ /* 0x000fe200000000ff */
[----:B------:R-:W-:Y:S02]  /*6c10*/  HADD2.F32 R4, -RZ, R83.H0_H0 ;  /* 0x20000053ff047230 */ /* 0x000fe40000004100 */
[C---:B------:R-:W-:Y:S01]  /*6c20*/  FFMA R21, R49.reuse, R2, R21 ;  /* 0x0000000231157223 */ /* 0x040fe20000000015 */
[C---:B------:R-:W-:Y:S01]  /*6c30*/  FFMA R22, R49.reuse, R3, R22 ;  /* 0x0000000331167223 */ /* 0x040fe20000000016 */
[----:B------:R-:W-:Y:S01]  /*6c40*/  FFMA R27, R49, R0, R27 ;  /* 0x00000000311b7223 */ /* 0x000fe2000000001b */
[--C-:B------:R-:W-:Y:S01]  /*6c50*/  HADD2.F32 R2, -RZ, R80.reuse.H0_H0 ;  /* 0x20000050ff027230 */ /* 0x100fe20000004100 */
[----:B------:R-:W-:Y:S01]  /*6c60*/  F2FP.F16.F32.PACK_AB R10, R13, R12 ;  /* 0x0000000c0d0a723e */ /* 0x000fe200000000ff */
[----:B------:R-:W-:Y:S01]  /*6c70*/  HADD2.F32 R0, -RZ, R80.H1_H1 ;  /* 0x30000050ff007230 */ /* 0x000fe20000004100 */
[----:B------:R-:W-:Y:S01]  /*6c80*/  F2FP.F16.F32.PACK_AB R11, R19, R14 ;  /* 0x0000000e130b723e */ /* 0x000fe200000000ff */
[--C-:B------:R-:W-:Y:S02]  /*6c90*/  HADD2.F32 R3, -RZ, R81.reuse.H0_H0 ;  /* 0x20000051ff037230 */ /* 0x100fe40000004100 */
[C---:B------:R-:W-:Y:S01]  /*6ca0*/  FFMA R24, R49.reuse, R2, R24 ;  /* 0x0000000231187223 */ /* 0x040fe20000000018 */
[--C-:B------:R-:W-:Y:S02]  /*6cb0*/  HADD2.F32 R2, -RZ, R82.reuse.H0_H0 ;  /* 0x20000052ff027230 */ /* 0x100fe40000004100 */
[C---:B------:R-:W-:Y:S01]  /*6cc0*/  FFMA R25, R49.reuse, R0, R25 ;  /* 0x0000000031197223 */ /* 0x040fe20000000019 */
[----:B------:R1:W-:Y:S01]  /*6cd0*/  STS.128 [R62+0x10], R8 ;  /* 0x000010083e007388 */ /* 0x0003e20000000c00 */
[----:B------:R-:W-:Y:S02]  /*6ce0*/  HADD2.F32 R0, -RZ, R81.H1_H1 ;  /* 0x30000051ff007230 */ /* 0x000fe40000004100 */
[----:B------:R-:W-:Y:S01]  /*6cf0*/  FFMA R26, R49, R3, R26 ;  /* 0x00000003311a7223 */ /* 0x000fe2000000001a */
[----:B------:R-:W-:Y:S01]  /*6d00*/  HADD2.F32 R3, -RZ, R82.H1_H1 ;  /* 0x30000052ff037230 */ /* 0x000fe20000004100 */
[----:B------:R-:W-:Y:S01]  /*6d10*/  F2FP.F16.F32.PACK_AB R16, R17, R16 ;  /* 0x000000101110723e */ /* 0x000fe200000000ff */
[----:B------:R-:W-:Y:S01]  /*6d20*/  HADD2.F32 R5, -RZ, R83.H1_H1 ;  /* 0x30000053ff057230 */ /* 0x000fe20000004100 */
[----:B------:R-:W-:Y:S01]  /*6d30*/  F2FP.F16.F32.PACK_AB R17, R23, R18 ;  /* 0x000000121711723e */ /* 0x000fe200000000ff */
[----:B------:R-:W-:Y:S01]  /*6d40*/  FFMA R31, R49, R0, R31 ;  /* 0x00000000311f7223 */ /* 0x000fe2000000001f */
[----:B------:R-:W-:Y:S01]  /*6d50*/  FMUL R35, R47, R35 ;  /* 0x000000232f237220 */ /* 0x000fe20000400000 */
[----:B------:R-:W-:Y:S01]  /*6d60*/  F2FP.F16.F32.PACK_AB R18, R21, R20 ;  /* 0x000000141512723e */ /* 0x000fe200000000ff */
[----:B------:R-:W-:Y:S01]  /*6d70*/  FFMA R28, R49, R2, R28 ;  /* 0x00000002311c7223 */ /* 0x000fe2000000001c */
[----:B------:R-:W-:Y:S01]  /*6d80*/  F2FP.F16.F32.PACK_AB R19, R27, R22 ;  /* 0x000000161b13723e */ /* 0x000fe200000000ff */
[C---:B------:R-:W-:Y:S01]  /*6d90*/  FFMA R29, R49.reuse, R3, R29 ;  /* 0x00000003311d7223 */ /* 0x040fe2000000001d */
[C---:B------:R-:W-:Y:S01]  /*6da0*/  FFMA R30, R49.reuse, R4, R30 ;  /* 0x00000004311e7223 */ /* 0x040fe2000000001e */
[----:B------:R-:W-:Y:S01]  /*6db0*/  FFMA R35, R49, R5, R35 ;  /* 0x0000000531237223 */ /* 0x000fe20000000023 */
[----:B------:R-:W-:Y:S01]  /*6dc0*/  F2FP.F16.F32.PACK_AB R24, R25, R24 ;  /* 0x000000181918723e */ /* 0x000fe200000000ff */
[----:B------:R1:W-:Y:S01]  /*6dd0*/  STS.128 [R61+0x20], R16 ;  /* 0x000020103d007388 */ /* 0x0003e20000000c00 */
[----:B------:R-:W-:Y:S02]  /*6de0*/  F2FP.F16.F32.PACK_AB R25, R31, R26 ;  /* 0x0000001a1f19723e */ /* 0x000fe400000000ff */
[----:B------:R-:W-:Y:S02]  /*6df0*/  F2FP.F16.F32.PACK_AB R26, R29, R28 ;  /* 0x0000001c1d1a723e */ /* 0x000fe400000000ff */
[----:B------:R-:W-:Y:S05]  /*6e00*/  F2FP.F16.F32.PACK_AB R27, R35, R30 ;  /* 0x0000001e231b723e */ /* 0x000fea00000000ff */
[----:B------:R1:W-:Y:S01]  /*6e10*/  STS.128 [R60+0x10], R24 ;  /* 0x000010183c007388 */ /* 0x0003e20000000c00 */
[----:B------:R-:W-:Y:S01]  /*6e20*/  @!PT LDS RZ, [RZ] ;  /* 0x00000000fffff984 */ /* 0x000fe20000000800 */
[----:B------:R-:W-:Y:S01]  /*6e30*/  @!PT LDS RZ, [RZ] ;  /* 0x00000000fffff984 */ /* 0x000fe20000000800 */
[----:B------:R-:W-:Y:S01]  /*6e40*/  @!PT LDS RZ, [RZ] ;  /* 0x00000000fffff984 */ /* 0x000fe20000000800 */
[----:B------:R-:W-:Y:S01]  /*6e50*/  @!PT LDS RZ, [RZ] ;  /* 0x00000000fffff984 */ /* 0x000fe20000000800 */
[----:B------:R2:W-:Y:S07]  /*6e60*/  MEMBAR.ALL.CTA ;  /* 0x0000000000007992 */ /* 0x0005ee0000008000 */
[----:B--2---:R-:W2:Y:S02]  /*6e70*/  FENCE.VIEW.ASYNC.S ;  /* 0x00000000000073c6 */ /* 0x004ea40000000000 */
[----:B--2---:R-:W-:Y:S06]  /*6e80*/  BAR.SYNC.DEFER_BLOCKING 0x1, 0x80 ;  /* 0x0042000000007b1d */ /* 0x004fec0000010000 */
[----:B------:R-:W-:Y:S05]  /*6e90*/  @P0 BRA `(.L_x_120) ;  /* 0x00000000001c0947 */ /* 0x000fea0003800000 */
[----:B------:R-:W-:Y:S01]  /*6ea0*/  R2UR UR4, R68 ;  /* 0x00000000440472ca */ /* 0x000fe200000e0000 */
[----:B------:R-:W-:Y:S01]  /*6eb0*/  UIADD3 UR6, UP0, UPT, UR54, 0x680, URZ ;  /* 0x0000068036067890 */ /* 0x000fe2000ff1e0ff */
[----:B------:R-:W-:Y:S03]  /*6ec0*/  UMOV UR43, UR36 ;  /* 0x00000024002b7c82 */ /* 0x000fe60008000000 */
[----:B------:R-:W-:Y:S08]  /*6ed0*/  UIADD3.X UR7, UPT, UPT, URZ, UR55, URZ, UP0, !UPT ;  /* 0x00000037ff077290 */ /* 0x000ff000087fe4ff */
[----:B------:R-:W-:Y:S09]  /*6ee0*/  UIADD3 UR40, UPT, UPT, UR48, 0x200, UR4 ;  /* 0x0000020030287890 */ /* 0x000ff2000fffe004 */
[----:B------:R2:W-:Y:S02]  /*6ef0*/  UTMASTG.3D [UR40], [UR6] ;  /* 0x00000028060073b5 */ /* 0x0005e40008010000 */
[----:B--2---:R0:W-:Y:S02]  /*6f00*/  UTMACMDFLUSH ;  /* 0x00000000000079b7 */ /* 0x0041e40000000000 */
.L_x_120:
[----:B------:R-:W-:Y:S05]  /*6f10*/  BSYNC.RECONVERGENT B0 ;  /* 0x0000000000007941 */ /* 0x000fea0003800200 */
.L_x_119:
[----:B------:R-:W-:Y:S01]  /*6f20*/  UIADD3 UR40, UPT, UPT, UR56, 0x1, URZ ;  /* 0x0000000138287890 */ /* 0x000fe2000fffe0ff */
[----:B------:R-:W-:Y:S03]  /*6f30*/  BSSY.RECONVERGENT B0, `(.L_x_121) ;  /* 0x0000005000007945 */ /* 0x000fe60003800200 */
[----:B------:R-:W-:Y:S04]  /*6f40*/  UISETP.NE.AND UP0, UPT, UR40, 0x3, UPT ;  /* 0x000000032800788c */ /* 0x000fe8000bf05270 */
[----:B------:R-:W-:Y:S01]  /*6f50*/  USEL UR43, UR40, URZ, UP0 ;  /* 0x000000ff282b7287 */ /* 0x000fe20008000000 */
[----:B------:R-:W-:Y:S11]  /*6f60*/  @P0 BRA `(.L_x_122) ;  /* 0x0000000000040947 */ /* 0x000ff60003800000 */
[----:B------:R-:W-:Y:S04]  /*6f70*/  DEPBAR.LE SB0, 0x1 ;  /* 0x000080400000791a */ /* 0x000fe80000000000 */
.L_x_122:
[----:B------:R-:W-:Y:S05]  /*6f80*/  BSYNC.RECONVERGENT B0 ;  /* 0x0000000000007941 */ /* 0x000fea0003800200 */
.L_x_121:
[----:B------:R-:W-:Y:S01]  /*6f90*/  BAR.SYNC.DEFER_BLOCKING 0x1, 0x80 ;  /* 0x0042000000007b1d */ /* 0x000fe20000010000 */
[----:B------:R-:W-:Y:S01]  /*6fa0*/  ISETP.NE.AND P1, PT, R109, RZ, PT ;  /* 0x000000ff6d00720c */ /* 0x000fe20003f25270 */
[----:B------:R-:W-:Y:S01]  /*6fb0*/  UISETP.NE.AND UP0, UPT, UR50, URZ, UPT ;  /* 0x000000ff3200728c */ /* 0x000fe2000bf05270 */
[----:B------:R-:W-:Y:S11]  /*6fc0*/  LEA R2, R69, UR48, 0x3 ;  /* 0x0000003045027c11 */ /* 0x000ff6000f8e18ff */
[----:B------:R-:W-:Y:S01]  /*6fd0*/  @P1 SHF.L.U32 R3, R71, 0x1f, RZ ;  /* 0x0000001f47031819 */ /* 0x000fe200000006ff */
[----:B------:R-:W-:Y:S06]  /*6fe0*/  BRA.U !UP0, `(.L_x_123) ;  /* 0x0000000108247547 */ /* 0x000fec000b800000 */
[----:B------:R-:W-:Y:S01]  /*6ff0*/  IMAD.U32 R4, RZ, RZ, UR49 ;  /* 0x00000031ff047e24 */ /* 0x000fe2000f8e00ff */
[----:B------:R-:W-:Y:S01]  /*7000*/  MOV R0, UR37 ;  /* 0x0000002500007c02 */ /* 0x000fe20008000f00 */
[----:B------:R-:W-:Y:S03]  /*7010*/  UIADD3 UR49, UPT, UPT, UR49, 0x1, URZ ;  /* 0x0000000131317890 */ /* 0x000fe6000fffe0ff */
[----:B------:R-:W-:Y:S01]  /*7020*/  @P1 LEA R4, R4, UR48, 0x3 ;  /* 0x0000003004041c11 */ /* 0x000fe2000f8e18ff */
[----:B------:R-:W-:Y:S04]  /*7030*/  UISETP.NE.AND UP0, UPT, UR49, 0x3, UPT ;  /* 0x000000033100788c */ /* 0x000fe8000bf05270 */
[----:B------:R-:W-:Y:S01]  /*7040*/  @P1 VIADD R4, R4, 0xb8 ;  /* 0x000000b804041836 */ /* 0x000fe20000000000 */
[----:B------:R-:W-:Y:S04]  /*7050*/  USEL UR49, UR49, URZ, UP0 ;  /* 0x000000ff31317287 */ /* 0x000fe80008000000 */
[----:B------:R-:W-:Y:S04]  /*7060*/  @P1 PRMT R0, R0, 0x654, R4 ;  /* 0x0000065400001816 */ /* 0x000fe80000000004 */
[----:B------:R2:W-:Y:S04]  /*7070*/  @P1 SYNCS.ARRIVE.TRANS64.RED.A1T0 RZ, [R0+URZ], RZ ;  /* 0x000000ff00ff19a7 */ /* 0x0005e800081004ff */
.L_x_123:
[----:B------:R-:W4:Y:S01]  /*7080*/  @P1 SYNCS.PHASECHK.TRANS64.TRYWAIT P0, [R2+URZ+0xa0], R3 ;  /* 0x0000a003020015a7 */ /* 0x000f2200080011ff */
[----:B------:R-:W-:Y:S01]  /*7090*/  BSSY B1, `(.L_x_124) ;  /* 0x0000015000017945 */ /* 0x000fe20003800000 */
[----:B----4-:R-:W-:Y:S03]  /*70a0*/  @P1 SEL R70, RZ, 0x1, !P0 ;  /* 0x00000001ff461807 */ /* 0x010fe60004000000 */
[----:B------:R-:W-:Y:S05]  /*70b0*/  @!P1 BRA `(.L_x_125) ;  /* 0x0000000000489947 */ /* 0x000fea0003800000 */
[----:B------:R-:W-:Y:S01]  /*70c0*/  ISETP.NE.AND P1, PT, R76, RZ, PT ;  /* 0x000000ff4c00720c */ /* 0x000fe20003f25270 */
[----:B------:R-:W-:Y:S01]  /*70d0*/  BSSY B0, `(.L_x_126) ;  /* 0x000000a000007945 */ /* 0x000fe20003800000 */
[----:B------:R-:W-:Y:S11]  /*70e0*/  ISETP.NE.AND P0, PT, R70, RZ, PT ;  /* 0x000000ff4600720c */ /* 0x000ff60003f05270 */
[----:B------:R-:W-:Y:S04]  /*70f0*/  @P1 IMAD R69, R69, 0x2000, R103 ;  /* 0x0000200045451824 */ /* 0x000fe800078e0267 */
[----:B------:R-:W-:Y:S01]  /*7100*/  @P1 IMAD.IADD R4, R111, 0x1, R69 ;  /* 0x000000016f041824 */ /* 0x000fe200078e0245 */
[----:B------:R-:W-:Y:S03]  /*7110*/  @P1 IADD3 R3, PT, PT, R110, R69, RZ ;  /* 0x000000456e031210 */ /* 0x000fe60007ffe0ff */
[----:B--2---:R-:W-:Y:S01]  /*7120*/  @P1 IMAD.IADD R0, R102, 0x1, R4 ;  /* 0x0000000166001824 */ /* 0x004fe200078e0204 */
[----:B------:R-:W-:Y:S06]  /*7130*/  @P0 BRA `(.L_x_127) ;  /* 0x00000000000c0947 */ /* 0x000fec0003800000 */
[----:B------:R-:W-:Y:S04]  /*7140*/  SHF.L.U32 R71, R71, 0x1f, RZ ;  /* 0x0000001f47477819 */ /* 0x000fe800000006ff */
[----:B------:R-:W2:Y:S02]  /*7150*/  SYNCS.PHASECHK.TRANS64.TRYWAIT P0, [R2+URZ+0xa0], R71 ;  /* 0x0000a047020075a7 */ /* 0x000ea400080011ff */
[----:B--2---:R-:W-:Y:S05]  /*7160*/  @!P0 BRA `(.L_x_128) ;  /* 0x0000001c00048947 */ /* 0x004fea0003800000 */
.L_x_127:
[----:B------:R-:W-:Y:S05]  /*7170*/  BSYNC B0 ;  /* 0x0000000000007941 */ /* 0x000fea0003800000 */
.L_x_126:
[----:B------:R-:W-:Y:S11]  /*7180*/  ISETP.NE.AND P0, PT, R76, RZ, PT ;  /* 0x000000ff4c00720c */ /* 0x000ff60003f05270 */
[----:B------:R-:W-:Y:S02]  /*7190*/  @!UPT UIADD3 URZ, UPT, UPT, URZ, URZ, URZ ;  /* 0x000000fffffff290 */ /* 0x000fe4000fffe0ff */
[----:B------:R4:W1:Y:S04]  /*71a0*/  @P0 LDS.128 R56, [R69] ;  /* 0x0000000045380984 */ /* 0x0008680000000c00 */
[----:B------:R4:W1:Y:S04]  /*71b0*/  @P0 LDS.128 R72, [R3+0x20] ;  /* 0x0000200003480984 */ /* 0x0008680000000c00 */
[----:B------:R4:W1:Y:S04]  /*71c0*/  @P0 LDS.128 R64, [R4+0x10] ;  /* 0x0000100004400984 */ /* 0x0008680000000c00 */
[----:B------:R4:W1:Y:S02]  /*71d0*/  @P0 LDS.128 R80, [R0+0x10] ;  /* 0x0000100000500984 */ /* 0x0008640000000c00 */
.L_x_125:
[----:B------:R-:W-:Y:S05]  /*71e0*/  BSYNC B1 ;  /* 0x0000000000017941 */ /* 0x000fea0003800000 */
.L_x_124:
[----:B--2-4-:R-:W-:Y:S05]  /*71f0*/  VIADD R0, R48, 0x20 ;  /* 0x0000002030007836 */ /* 0x014fea0000000000 */
[----:B------:R-:W-:Y:S04]  /*7200*/  SHF.R.U32.HI R0, RZ, 0x15, R0 ;  /* 0x00000015ff007819 */ /* 0x000fe80000011600 */
[----:B------:R-:W-:Y:S11]  /*7210*/  LOP3.LUT P0, RZ, R0, 0x3, R96, 0x48, !PT ;  /* 0x0000000300ff7812 */ /* 0x000ff60007804860 */
[----:B------:R-:W-:Y:S02]  /*7220*/  @!UPT UIADD3 URZ, UPT, UPT, URZ, URZ, URZ ;  /* 0x000000fffffff290 */ /* 0x000fe4000fffe0ff */
[----:B------:R-:W-:Y:S05]  /*7230*/  @!P0 BRA `(.L_x_129) ;  /* 0x0000000000408947 */ /* 0x000fea0003800000 */
[----:B------:R-:W2:Y:S01]  /*7240*/  LDCU.64 UR8, c[0x4][0x70] ;  /* 0x01000e00ff0877ac */ /* 0x000ea20008000a00 */
[----:B------:R-:W-:Y:S01]  /*7250*/  MOV R3, 0x0 ;  /* 0x0000000000037802 */ /* 0x000fe20000000f00 */
[----:B------:R-:W-:Y:S02]  /*7260*/  HFMA2 R12, -RZ, RZ, 0, 5.9604644775390625e-08 ;  /* 0x00000001ff0c7431 */ /* 0x000fe400000001ff */
[----:B-1----:R-:W-:Y:S02]  /*7270*/  IMAD.MOV.U32 R8, RZ, RZ, 0x192 ;  /* 0x00000192ff087424 */ /* 0x002fe400078e00ff */
[----:B------:R-:W-:Y:S01]  /*7280*/  IMAD.MOV.U32 R13, RZ, RZ, RZ ;  /* 0x000000ffff0d7224 */ /* 0x000fe200078e00ff */
[----:B------:R-:W1:Y:S01]  /*7290*/  LDCU.64 UR6, c[0x4][0x78] ;  /* 0x01000f00ff0677ac */ /* 0x000e620008000a00 */
[----:B------:R-:W4:Y:S01]  /*72a0*/  LDC.64 R2, c[0x4][R3] ;  /* 0x0100000003027b82 */ /* 0x000f220000000a00 */
[----:B------:R-:W5:Y:S01]  /*72b0*/  LDCU.64 UR4, c[0x4][0x10] ;  /* 0x01000200ff0477ac */ /* 0x000f620008000a00 */
[----:B--2---:R-:W-:Y:S01]  /*72c0*/  MOV R5, UR9 ;  /* 0x0000000900057c02 */ /* 0x004fe20008000f00 */
[----:B------:R-:W-:Y:S01]  /*72d0*/  IMAD.U32 R4, RZ, RZ, UR8 ;  /* 0x00000008ff047e24 */ /* 0x000fe2000f8e00ff */
[----:B-1----:R-:W-:Y:S01]  /*72e0*/  MOV R7, UR7 ;  /* 0x0000000700077c02 */ /* 0x002fe20008000f00 */
[----:B------:R-:W-:Y:S01]  /*72f0*/  IMAD.U32 R6, RZ, RZ, UR6 ;  /* 0x00000006ff067e24 */ /* 0x000fe2000f8e00ff */
[----:B-----5:R-:W-:Y:S01]  /*7300*/  MOV R11, UR5 ;  /* 0x00000005000b7c02 */ /* 0x020fe20008000f00 */
[----:B------:R-:W-:Y:S02]  /*7310*/  IMAD.U32 R10, RZ, RZ, UR4 ;  /* 0x00000004ff0a7e24 */ /* 0x000fe4000f8e00ff */
[----:B------:R-:W-:Y:S07]  /*7320*/  LEPC R20, `(.L_x_129) ;  /* 0x000000001014794e */ /* 0x000fee0000000000 */
[----:B---34-:R-:W-:Y:S05]  /*7330*/  CALL.ABS.NOINC R2 ;  /* 0x0000000002007343 */ /* 0x018fea0003c00000 */
.L_x_129:
[----:B------:R-:W-:Y:S01]  /*7340*/  ISETP.NE.AND P0, PT, R104, RZ, PT ;  /* 0x000000ff6800720c */ /* 0x000fe20003f05270 */
[----:B------:R-:W-:Y:S05]  /*7350*/  WARPSYNC.ALL ;  /* 0x0000000000007948 */ /* 0x000fea0003800000 */
[----:B------:R-:W-:Y:S01]  /*7360*/  R2UR UR4, R48 ;  /* 0x00000000300472ca */ /* 0x000fe200000e0000 */
[----:B------:R-:W-:Y:S01]  /*7370*/  USHF.L.U32 UR8, UR43, 0xd, URZ ;  /* 0x0000000d2b087899 */ /* 0x000fe200080006ff */
[--C-:B-1----:R-:W-:Y:S01]  /*7380*/  HADD2.F32 R48, -RZ, R56.reuse.H0_H0 ;  /* 0x20000038ff307230 */ /* 0x102fe20000004100 */
[----:B------:R-:W-:Y:S01]  /*7390*/  IADD3 R106, PT, PT, R106, 0x120, RZ ;  /* 0x000001206a6a7810 */ /* 0x000fe20007ffe0ff */
[----:B------:R-:W-:Y:S01]  /*73a0*/  HADD2.F32 R50, -RZ, R56.H1_H1 ;  /* 0x30000038ff327230 */ /* 0x000fe20000004100 */
[----:B------:R-:W-:Y:S01]  /*73b0*/  BSSY.RECONVERGENT B0, `(.L_x_130) ;  /* 0x000008b000007945 */ /* 0x000fe20003800200 */
[--C-:B------:R-:W-:Y:S01]  /*73c0*/  HADD2.F32 R51, -RZ, R57.reuse.H0_H0 ;  /* 0x20000039ff337230 */ /* 0x100fe20000004100 */
[----:B------:R-:W-:Y:S01]  /*73d0*/  IADD3 R0, PT, PT, R103, UR8, RZ ;  /* 0x0000000867007c10 */ /* 0x000fe2000fffe0ff */
[----:B------:R-:W-:Y:S01]  /*73e0*/  HADD2.F32 R52, -RZ, R57.H1_H1 ;  /* 0x30000039ff347230 */ /* 0x000fe20000004100 */
[----:B------:R-:W-:Y:S01]  /*73f0*/  LOP3.LUT R106, R106, 0xfefffff8, RZ, 0xc0, !PT ;  /* 0xfefffff86a6a7812 */ /* 0x000fe200078ec0ff */
[--C-:B------:R-:W-:Y:S01]  /*7400*/  HADD2.F32 R53, -RZ, R58.reuse.H0_H0 ;  /* 0x2000003aff357230 */ /* 0x100fe20000004100 */
[-C--:B------:R-:W-:Y:S01]  /*7410*/  IADD3 R111, PT, PT, R111, R0.reuse, RZ ;  /* 0x000000006f6f7210 */ /* 0x080fe20007ffe0ff */
[----:B------:R-:W-:Y:S01]  /*7420*/  HADD2.F32 R54, -RZ, R58.H1_H1 ;  /* 0x3000003aff367230 */ /* 0x000fe20000004100 */
[----:B------:R-:W1:Y:S01]  /*7430*/  LDTM.x32 R4, tmem[UR4+0x20] ;  /* 0x00002004000479ee */ /* 0x000e6200082c0000 */
[----:B------:R-:W-:Y:S01]  /*7440*/  NOP ;  /* 0x0000000000007918 */ /* 0x000fe20000000000 */
[----:B-1----:R1:W-:Y:S01]  /*7450*/  SYNCS.ARRIVE.TRANS64.RED.A1T0 RZ, [R106+URZ], RZ ;  /* 0x000000ff6aff79a7 */ /* 0x0023e200081004ff */
[----:B------:R-:W-:Y:S01]  /*7460*/  IADD3 R110, PT, PT, R110, R0, RZ ;  /* 0x000000006e6e7210 */ /* 0x000fe20007ffe0ff */
[--C-:B------:R-:W-:Y:S02]  /*7470*/  HADD2.F32 R55, -RZ, R59.reuse.H0_H0 ;  /* 0x2000003bff377230 */ /* 0x100fe40000004100 */
[----:B------:R-:W-:Y:S02]  /*7480*/  HADD2.F32 R56, -RZ, R59.H1_H1 ;  /* 0x3000003bff387230 */ /* 0x000fe40000004100 */
[--C-:B------:R-:W-:Y:S02]  /*7490*/  HADD2.F32 R57, -RZ, R64.reuse.H0_H0 ;  /* 0x20000040ff397230 */ /* 0x100fe40000004100 */
[----:B------:R-:W-:Y:S02]  /*74a0*/  HADD2.F32 R58, -RZ, R64.H1_H1 ;  /* 0x30000040ff3a7230 */ /* 0x000fe40000004100 */
[--C-:B------:R-:W-:Y:S02]  /*74b0*/  HADD2.F32 R59, -RZ, R65.reuse.H0_H0 ;  /* 0x20000041ff3b7230 */ /* 0x100fe40000004100 */
[----:B---3--:R-:W-:Y:S02]  /*74c0*/  HADD2.F32 R60, -RZ, R65.H1_H1 ;  /* 0x30000041ff3c7230 */ /* 0x008fe40000004100 */
[--C-:B------:R-:W-:Y:S02]  /*74d0*/  HADD2.F32 R61, -RZ, R66.reuse.H0_H0 ;  /* 0x20000042ff3d7230 */ /* 0x100fe40000004100 */
[----:B------:R-:W-:Y:S02]  /*74e0*/  HADD2.F32 R62, -RZ, R66.H1_H1 ;  /* 0x30000042ff3e7230 */ /* 0x000fe40000004100 */
[--C-:B------:R-:W-:Y:S02]  /*74f0*/  HADD2.F32 R63, -RZ, R67.reuse.H0_H0 ;  /* 0x20000043ff3f7230 */ /* 0x100fe40000004100 */
[----:B------:R-:W-:Y:S02]  /*7500*/  HADD2.F32 R64, -RZ, R67.H1_H1 ;  /* 0x30000043ff407230 */ /* 0x000fe40000004100 */
[C---:B------:R-:W-:Y:S01]  /*7510*/  FMUL R4, R47.reuse, R4 ;  /* 0x000000042f047220 */ /* 0x040fe20000400000 */
[C---:B------:R-:W-:Y:S01]  /*7520*/  FMUL R5, R47.reuse, R5 ;  /* 0x000000052f057220 */ /* 0x040fe20000400000 */
[C---:B------:R-:W-:Y:S01]  /*7530*/  FMUL R6, R47.reuse, R6 ;  /* 0x000000062f067220 */ /* 0x040fe20000400000 */
[----:B------:R-:W-:Y:S01]  /*7540*/  FMUL R7, R47, R7 ;  /* 0x000000072f077220 */ /* 0x000fe20000400000 */
[C---:B------:R-:W-:Y:S01]  /*7550*/  FFMA R4, R49.reuse, R48, R4 ;  /* 0x0000003031047223 */ /* 0x040fe20000000004 */
[C---:B------:R-:W-:Y:S01]  /*7560*/  FFMA R5, R49.reuse, R50, R5 ;  /* 0x0000003231057223 */ /* 0x040fe20000000005 */
[C---:B------:R-:W-:Y:S01]  /*7570*/  FFMA R6, R49.reuse, R51, R6 ;  /* 0x0000003331067223 */ /* 0x040fe20000000006 */
[----:B------:R-:W-:Y:S01]  /*7580*/  FFMA R7, R49, R52, R7 ;  /* 0x0000003431077223 */ /* 0x000fe20000000007 */
[C---:B------:R-:W-:Y:S01]  /*7590*/  FMUL R8, R47.reuse, R8 ;  /* 0x000000082f087220 */ /* 0x040fe20000400000 */
[----:B------:R-:W-:Y:S01]  /*75a0*/  FMUL R9, R47, R9 ;  /* 0x000000092f097220 */ /* 0x000fe20000400000 */
[----:B------:R-:W-:Y:S01]  /*75b0*/  F2FP.F16.F32.PACK_AB R4, R5, R4 ;  /* 0x000000040504723e */ /* 0x000fe200000000ff */
[----:B------:R-:W-:Y:S01]  /*75c0*/  FMUL R10, R47, R10 ;  /* 0x0000000a2f0a7220 */ /* 0x000fe20000400000 */
[----:B------:R-:W-:Y:S01]  /*75d0*/  F2FP.F16.F32.PACK_AB R5, R7, R6 ;  /* 0x000000060705723e */ /* 0x000fe200000000ff */
[C---:B------:R-:W-:Y:S01]  /*75e0*/  FFMA R8, R49.reuse, R53, R8 ;  /* 0x0000003531087223 */ /* 0x040fe20000000008 */
[C---:B------:R-:W-:Y:S01]  /*75f0*/  FFMA R9, R49.reuse, R54, R9 ;  /* 0x0000003631097223 */ /* 0x040fe20000000009 */
[----:B------:R-:W-:Y:S01]  /*7600*/  FFMA R10, R49, R55, R10 ;  /* 0x00000037310a7223 */ /* 0x000fe2000000000a */
[C---:B------:R-:W-:Y:S01]  /*7610*/  FMUL R11, R47.reuse, R11 ;  /* 0x0000000b2f0b7220 */ /* 0x040fe20000400000 */
[C---:B------:R-:W-:Y:S01]  /*7620*/  FMUL R0, R47.reuse, R12 ;  /* 0x0000000c2f007220 */ /* 0x040fe20000400000 */
[----:B------:R-:W-:Y:S01]  /*7630*/  FMUL R2, R47, R13 ;  /* 0x0000000d2f027220 */ /* 0x000fe20000400000 */
[----:B------:R-:W-:Y:S01]  /*7640*/  F2FP.F16.F32.PACK_AB R6, R9, R8 ;  /* 0x000000080906723e */ /* 0x000fe200000000ff */
[C---:B------:R-:W-:Y:S01]  /*7650*/  FFMA R11, R49.reuse, R56, R11 ;  /* 0x00000038310b7223 */ /* 0x040fe2000000000b */
[C---:B------:R-:W-:Y:S01]  /*7660*/  FFMA R0, R49.reuse, R57, R0 ;  /* 0x0000003931007223 */ /* 0x040fe20000000000 */
[----:B------:R-:W-:Y:S01]  /*7670*/  FFMA R2, R49, R58, R2 ;  /* 0x0000003a31027223 */ /* 0x000fe20000000002 */
[C---:B------:R-:W-:Y:S01]  /*7680*/  FMUL R3, R47.reuse, R14 ;  /* 0x0000000e2f037220 */ /* 0x040fe20000400000 */
[C---:B------:R-:W-:Y:S01]  /*7690*/  FMUL R15, R47.reuse, R15 ;  /* 0x0000000f2f0f7220 */ /* 0x040fe20000400000 */
[C---:B------:R-:W-:Y:S01]  /*76a0*/  FMUL R12, R47.reuse, R16 ;  /* 0x000000102f0c7220 */ /* 0x040fe20000400000 */
[----:B------:R-:W-:Y:S01]  /*76b0*/  FMUL R13, R47, R17 ;  /* 0x000000112f0d7220 */ /* 0x000fe20000400000 */
[----:B------:R-:W-:Y:S01]  /*76c0*/  FFMA R3, R49, R59, R3 ;  /* 0x0000003b31037223 */ /* 0x000fe20000000003 */
[----:B------:R-:W-:Y:S01]  /*76d0*/  FMUL R14, R47, R18 ;  /* 0x000000122f0e7220 */ /* 0x000fe20000400000 */
[----:B------:R-:W-:Y:S01]  /*76e0*/  FFMA R15, R49, R60, R15 ;  /* 0x0000003c310f7223 */ /* 0x000fe2000000000f */
[--C-:B------:R-:W-:Y:S02]  /*76f0*/  HADD2.F32 R65, -RZ, R72.reuse.H0_H0 ;  /* 0x20000048ff417230 */ /* 0x100fe40000004100 */
[----:B------:R-:W-:Y:S01]  /*7700*/  FMUL R19, R47, R19 ;  /* 0x000000132f137220 */ /* 0x000fe20000400000 */
[----:B------:R-:W-:Y:S01]  /*7710*/  F2FP.F16.F32.PACK_AB R7, R11, R10 ;  /* 0x0000000a0b07723e */ /* 0x000fe200000000ff */
[----:B------:R-:W-:Y:S01]  /*7720*/  FFMA R12, R49, R61, R12 ;  /* 0x0000003d310c7223 */ /* 0x000fe2000000000c */
[----:B------:R-:W-:Y:S02]  /*7730*/  HADD2.F32 R66, -RZ, R72.H1_H1 ;  /* 0x30000048ff427230 */ /* 0x000fe40000004100 */
[----:B------:R-:W-:Y:S01]  /*7740*/  FMUL R16, R47, R20 ;  /* 0x000000142f107220 */ /* 0x000fe20000400000 */
[----:B------:R-:W-:Y:S01]  /*7750*/  FFMA R13, R49, R62, R13 ;  /* 0x0000003e310d7223 */ /* 0x000fe2000000000d */
[----:B------:R1:W-:Y:S01]  /*7760*/  STS.128 [R103+UR8], R4 ;  /* 0x0000000467007988 */ /* 0x0003e20008000c08 */
[--C-:B------:R-:W-:Y:S02]  /*7770*/  HADD2.F32 R67, -RZ, R73.reuse.H0_H0 ;  /* 0x20000049ff437230 */ /* 0x100fe40000004100 */
[----:B------:R-:W-:Y:S01]  /*7780*/  FMUL R17, R47, R21 ;  /* 0x000000152f117220 */ /* 0x000fe20000400000 */
[----:B------:R-:W-:Y:S01]  /*7790*/  FFMA R14, R49, R63, R14 ;  /* 0x0000003f310e7223 */ /* 0x000fe2000000000e */
[----:B------:R-:W-:Y:S02]  /*77a0*/  HADD2.F32 R68, -RZ, R73.H1_H1 ;  /* 0x30000049ff447230 */ /* 0x000fe40000004100 */
[----:B------:R-:W-:Y:S01]  /*77b0*/  FMUL R18, R47, R22 ;  /* 0x000000162f127220 */ /* 0x000fe20000400000 */
[----:B------:R-:W-:Y:S01]  /*77c0*/  FFMA R19, R49, R64, R19 ;  /* 0x0000004031137223 */ /* 0x000fe20000000013 */
        /* <DEDUP_REMOVED lines=14> */
[----:B------:R-:W-:Y:S01]  /*78b0*/  F2FP.F16.F32.PACK_AB R8, R2, R0 ;  /* 0x000000000208723e */ /* 0x000fe200000000ff */
[----:B------:R-:W-:Y:S01]  /*78c0*/  FFMA R20, R49, R69, R20 ;  /* 0x0000004531147223 */ /* 0x000fe20000000014 */
[----:B------:R-:W-:Y:S01]  /*78d0*/  F2FP.F16.F32.PACK_AB R9, R15, R3 ;  /* 0x000000030f09723e */ /* 0x000fe200000000ff */
[----:B------:R-:W-:Y:S01]  /*78e0*/  HADD2.F32 R74, -RZ, R80.H1_H1 ;  /* 0x30000050ff4a7230 */ /* 0x000fe20000004100 */
[----:B------:R-:W-:Y:S01]  /*78f0*/  F2FP.F16.F32.PACK_AB R10, R13, R12 ;  /* 0x0000000c0d0a723e */ /* 0x000fe200000000ff */
[----:B------:R-:W-:Y:S01]  /*7900*/  FMUL R24, R47, R28 ;  /* 0x0000001c2f187220 */ /* 0x000fe20000400000 */
[----:B------:R-:W-:Y:S01]  /*7910*/  F2FP.F16.F32.PACK_AB R11, R19, R14 ;  /* 0x0000000e130b723e */ /* 0x000fe200000000ff */
[----:B------:R-:W-:Y:S01]  /*7920*/  FFMA R21, R49, R70, R21 ;  /* 0x0000004631157223 */ /* 0x000fe20000000015 */
[--C-:B------:R-:W-:Y:S02]  /*7930*/  HADD2.F32 R75, -RZ, R81.reuse.H0_H0 ;  /* 0x20000051ff4b7230 */ /* 0x100fe40000004100 */
[----:B------:R-:W-:Y:S01]  /*7940*/  FMUL R25, R47, R29 ;  /* 0x0000001d2f197220 */ /* 0x000fe20000400000 */
[----:B------:R-:W-:Y:S01]  /*7950*/  FFMA R22, R49, R71, R22 ;  /* 0x0000004731167223 */ /* 0x000fe20000000016 */
[----:B------:R1:W-:Y:S01]  /*7960*/  STS.128 [R111+0x10], R8 ;  /* 0x000010086f007388 */ /* 0x0003e20000000c00 */
        /* <DEDUP_REMOVED lines=28> */
[----:B------:R-:W-:Y:S02]  /*7b30*/  F2FP.F16.F32.PACK_AB R27, R35, R30 ;  /* 0x0000001e231b723e */ /* 0x000fe400000000ff */
[----:B------:R-:W-:Y:S05]  /*7b40*/  IADD3 R0, PT, PT, R102, R111, RZ ;  /* 0x0000006f66007210 */ /* 0x000fea0007ffe0ff */
        /* <DEDUP_REMOVED lines=9> */
[----:B------:R-:W-:Y:S02]  /*7be0*/  UIADD3 UR10, UP0, UPT, UR54, 0x680, URZ ;  /* 0x00000680360a7890 */ /* 0x000fe4000ff1e0ff */
[----:B------:R-:W-:Y:S02]  /*7bf0*/  UIADD3 UR5, UPT, UPT, UR41, 0x20, URZ ;  /* 0x0000002029057890 */ /* 0x000fe4000fffe0ff */
[----:B------:R-:W-:Y:S02]  /*7c00*/  UIADD3 UR4, UPT, UPT, UR48, 0x200, UR8 ;  /* 0x0000020030047890 */ /* 0x000fe4000fffe008 */
[----:B------:R-:W-:Y:S01]  /*7c10*/  UIADD3.X UR11, UPT, UPT, URZ, UR55, URZ, UP0, !UPT ;  /* 0x00000037ff0b7290 */ /* 0x000fe200087fe4ff */
[----:B------:R-:W-:Y:S01]  /*7c20*/  UMOV UR6, UR42 ;  /* 0x0000002a00067c82 */ /* 0x000fe20008000000 */
[----:B------:R-:W-:Y:S07]  /*7c30*/  UMOV UR7, UR36 ;  /* 0x0000002400077c82 */ /* 0x000fee0008000000 */
[----:B------:R2:W-:Y:S02]  /*7c40*/  UTMASTG.3D [UR4], [UR10] ;  /* 0x000000040a0073b5 */ /* 0x0005e40008010000 */
[----:B--2---:R0:W-:Y:S02]  /*7c50*/  UTMACMDFLUSH ;  /* 0x00000000000079b7 */ /* 0x0041e40000000000 */
.L_x_131:
[----:B------:R-:W-:Y:S05]  /*7c60*/  BSYNC.RECONVERGENT B0 ;  /* 0x0000000000007941 */ /* 0x000fea0003800200 */
.L_x_130:
[----:B------:R-:W-:Y:S01]  /*7c70*/  UIADD3 UR43, UPT, UPT, UR43, 0x1, URZ ;  /* 0x000000012b2b7890 */ /* 0x000fe2000fffe0ff */
[----:B------:R-:W-:Y:S03]  /*7c80*/  BSSY.RECONVERGENT B0, `(.L_x_132) ;  /* 0x0000008000007945 */ /* 0x000fe60003800200 */
[----:B------:R-:W-:Y:S04]  /*7c90*/  UISETP.NE.AND UP0, UPT, UR43, 0x3, UPT ;  /* 0x000000032b00788c */ /* 0x000fe8000bf05270 */
[----:B------:R-:W-:Y:S02]  /*7ca0*/  UISETP.EQ.XOR UP1, UPT, UR40, 0x3, !UP0 ;  /* 0x000000032800788c */ /* 0x000fe4000c722a70 */
[----:B------:R-:W-:Y:S02]  /*7cb0*/  USEL UR56, UR43, URZ, UP0 ;  /* 0x000000ff2b387287 */ /* 0x000fe40008000000 */
[----:B------:R-:W-:Y:S04]  /*7cc0*/  USEL UR4, URZ, 0x1, !UP1 ;  /* 0x00000001ff047887 */ /* 0x000fe8000c800000 */
[----:B------:R-:W-:Y:S01]  /*7cd0*/  ULOP3.LUT UR51, UR51, UR4, URZ, 0x3c, !UPT ;  /* 0x0000000433337292 */ /* 0x000fe2000f8e3cff */
[----:B------:R-:W-:Y:S11]  /*7ce0*/  @P0 BRA `(.L_x_133) ;  /* 0x0000000000040947 */ /* 0x000ff60003800000 */
[----:B------:R-:W-:Y:S04]  /*7cf0*/  DEPBAR.LE SB0, 0x1 ;  /* 0x000080400000791a */ /* 0x000fe80000000000 */
.L_x_133:
[----:B------:R-:W-:Y:S05]  /*7d00*/  BSYNC.RECONVERGENT B0 ;  /* 0x0000000000007941 */ /* 0x000fea0003800200 */
.L_x_132:
[----:B------:R-:W-:Y:S01]  /*7d10*/  BAR.SYNC.DEFER_BLOCKING 0x1, 0x80 ;  /* 0x0042000000007b1d */ /* 0x000fe20000010000 */
[----:B------:R-:W-:Y:S01]  /*7d20*/  UISETP.NE.AND UP0, UPT, UR50, -0x2, UPT ;  /* 0xfffffffe3200788c */ /* 0x000fe2000bf05270 */
[----:B------:R-:W-:Y:S08]  /*7d30*/  IADD3 R45, PT, PT, R45, 0x1, RZ ;  /* 0x000000012d2d7810 */ /* 0x000ff00007ffe0ff */
[----:B------:R-:W-:Y:S05]  /*7d40*/  BRA.U !UP0, `(.L_x_134) ;  /* 0x0000000108287547 */ /* 0x000fea000b800000 */
[----:B------:R-:W-:Y:S01]  /*7d50*/  ISETP.NE.AND P0, PT, R109, RZ, PT ;  /* 0x000000ff6d00720c */ /* 0x000fe20003f05270 */
[----:B------:R-:W-:Y:S01]  /*7d60*/  IMAD.U32 R2, RZ, RZ, UR49 ;  /* 0x00000031ff027e24 */ /* 0x000fe2000f8e00ff */
[----:B------:R-:W-:Y:S01]  /*7d70*/  UIADD3 UR49, UPT, UPT, UR49, 0x1, URZ ;  /* 0x0000000131317890 */ /* 0x000fe2000fffe0ff */
[----:B-1----:R-:W-:Y:S03]  /*7d80*/  IMAD.U32 R0, RZ, RZ, UR37 ;  /* 0x00000025ff007e24 */ /* 0x002fe6000f8e00ff */
[----:B------:R-:W-:Y:S04]  /*7d90*/  UISETP.NE.AND UP0, UPT, UR49, 0x3, UPT ;  /* 0x000000033100788c */ /* 0x000fe8000bf05270 */
[----:B------:R-:W-:Y:S03]  /*7da0*/  USEL UR49, UR49, URZ, UP0 ;  /* 0x000000ff31317287 */ /* 0x000fe60008000000 */
[----:B------:R-:W-:Y:S05]  /*7db0*/  @P0 LEA R2, R2, UR48, 0x3 ;  /* 0x0000003002020c11 */ /* 0x000fea000f8e18ff */
[----:B------:R-:W-:Y:S05]  /*7dc0*/  @P0 VIADD R2, R2, 0xb8 ;  /* 0x000000b802020836 */ /* 0x000fea0000000000 */
[----:B------:R-:W-:Y:S04]  /*7dd0*/  @P0 PRMT R0, R0, 0x654, R2 ;  /* 0x0000065400000816 */ /* 0x000fe80000000002 */
[----:B------:R2:W-:Y:S03]  /*7de0*/  @P0 SYNCS.ARRIVE.TRANS64.RED.A1T0 RZ, [R0+URZ], RZ ;  /* 0x000000ff00ff09a7 */ /* 0x0005e600081004ff */
.L_x_134:
[----:B------:R-:W-:Y:S01]  /*7df0*/  ISETP.NE.AND P2, PT, R105, RZ, PT ;  /* 0x000000ff6900720c */ /* 0x000fe20003f45270 */
[----:B------:R-:W-:Y:S01]  /*7e00*/  UIADD3 UR50, UPT, UPT, UR50, 0x2, URZ ;  /* 0x0000000232327890 */ /* 0x000fe2000fffe0ff */
[----:B------:R-:W-:Y:S01]  /*7e10*/  ISETP.NE.AND P0, PT, R108, 0x2, PT ;  /* 0x000000026c00780c */ /* 0x000fe20003f05270 */
[----:B------:R-:W-:Y:S01]  /*7e20*/  IMAD.IADD R15, R43, 0x1, R90 ;  /* 0x000000012b0f7824 */ /* 0x000fe200078e025a */
[----:B------:R-:W-:Y:S01]  /*7e30*/  ISETP.NE.AND P1, PT, R45, 0x4, PT ;  /* 0x000000042d00780c */ /* 0x000fe20003f25270 */
[----:B------:R-:W-:Y:S01]  /*7e40*/  IMAD.IADD R14, R44, 0x1, R91 ;  /* 0x000000012c0e7824 */ /* 0x000fe200078e025b */
[----:B------:R-:W-:Y:S02]  /*7e50*/  SEL R2, RZ, 0x1, P0 ;  /* 0x00000001ff027807 */ /* 0x000fe40000000000 */
[----:B-12---:R-:W-:Y:S02]  /*7e60*/  SEL R0, RZ, 0x1, P1 ;  /* 0x00000001ff007807 */ /* 0x006fe40000800000 */
[----:B------:R-:W-:Y:S02]  /*7e70*/  LOP3.LUT R100, R100, R2, RZ, 0x3c, !PT ;  /* 0x0000000264647212 */ /* 0x000fe400078e3cff */
[----:B------:R-:W-:Y:S02]  /*7e80*/  LOP3.LUT R101, R101, R0, RZ, 0x3c, !PT ;  /* 0x0000000065657212 */ /* 0x000fe400078e3cff */
[----:B------:R-:W-:Y:S02]  /*7e90*/  @P2 R2UR UR36, R99 ;  /* 0x00000000632422ca */ /* 0x000fe400000e0000 */
[----:B------:R-:W-:Y:S02]  /*7ea0*/  SEL R108, R108, RZ, P0 ;  /* 0x000000ff6c6c7207 */ /* 0x000fe40000000000 */
[----:B------:R-:W-:Y:S01]  /*7eb0*/  SEL R45, R45, RZ, P1 ;  /* 0x000000ff2d2d7207 */ /* 0x000fe20000800000 */
[----:B------:R-:W-:Y:S10]  /*7ec0*/  @P2 BRA `(.L_x_135) ;  /* 0xffffffd800082947 */ /* 0x000ff4000383ffff */
[----:B------:R-:W-:-:S09]  /*7ed0*/  UISETP.NE.AND UP0, UPT, UR53, URZ, UPT ;  /* 0x000000ff3500728c */ /* 0x000fd2000bf05270 */
[----:B------:R-:W-:Y:S05]  /*7ee0*/  BRA.U !UP0, `(.L_x_136) ;  /* 0x0000000108487547 */ /* 0x000fea000b800000 */
[----:B------:R-:W1:Y:S02]  /*7ef0*/  LDCU.64 UR4, c[0x0][0x890] ;  /* 0x00011200ff0477ac */ /* 0x000e640008000a00 */
[----:B-1----:R-:W-:-:S04]  /*7f00*/  UISETP.NE.U32.AND UP0, UPT, UR4, URZ, UPT ;  /* 0x000000ff0400728c */ /* 0x002fc8000bf05070 */
[----:B------:R-:W-:-:S09]  /*7f10*/  UISETP.NE.AND.EX UP0, UPT, UR5, URZ, UPT, UP0 ;  /* 0x000000ff0500728c */ /* 0x000fd2000bf05300 */
[----:B------:R-:W-:Y:S05]  /*7f20*/  BRA.U UP0, `(.L_x_137) ;  /* 0x00000001000c7547 */ /* 0x000fea000b800000 */
[----:B------:R-:W-:-:S13]  /*7f30*/  FSETP.NEU.AND P0, PT, R49, RZ, PT ;  /* 0x000000ff3100720b */ /* 0x000fda0003f0d000 */
[----:B------:R-:W-:Y:S05]  /*7f40*/  @!P0 EXIT ;  /* 0x000000000000894d */ /* 0x000fea0003800000 */
[----:B------:R-:W-:Y:S05]  /*7f50*/  BRA `(.L_x_136) ;  /* 0x00000000002c7947 */ /* 0x000fea0003800000 */
.L_x_137:
[----:B------:R-:W-:Y:S01]  /*7f60*/  ISETP.NE.AND P0, PT, R107, RZ, PT ;  /* 0x000000ff6b00720c */ /* 0x000fe20003f05270 */
[----:B------:R-:W-:-:S12]  /*7f70*/  BSSY.RECONVERGENT B0, `(.L_x_136) ;  /* 0x0000009000007945 */ /* 0x000fd80003800200 */
[----:B------:R-:W-:Y:S05]  /*7f80*/  @P0 BRA `(.L_x_138) ;  /* 0x0000000000140947 */ /* 0x000fea0003800000 */
[----:B------:R-:W1:Y:S02]  /*7f90*/  LDCU.64 UR4, c[0x0][0x888] ;  /* 0x00011100ff0477ac */ /* 0x000e640008000a00 */
[----:B-1----:R-:W-:-:S04]  /*7fa0*/  ISETP.NE.U32.AND P0, PT, RZ, UR4, PT ;  /* 0x00000004ff007c0c */ /* 0x002fc8000bf05070 */
[----:B------:R-:W-:-:S13]  /*7fb0*/  ISETP.NE.AND.EX P0, PT, RZ, UR5, PT, P0 ;  /* 0x00000005ff007c0c */ /* 0x000fda000bf05300 */
[----:B------:R-:W-:Y:S05]  /*7fc0*/  @!P0 EXIT ;  /* 0x000000000000894d */ /* 0x000fea0003800000 */
[----:B------:R-:W-:Y:S05]  /*7fd0*/  BRA `(.L_x_139) ;  /* 0x0000000000087947 */ /* 0x000fea0003800000 */
.L_x_138:
[----:B------:R-:W-:-:S13]  /*7fe0*/  FSETP.NEU.AND P0, PT, R49, RZ, PT ;  /* 0x000000ff3100720b */ /* 0x000fda0003f0d000 */
[----:B------:R-:W-:Y:S05]  /*7ff0*/  @!P0 EXIT ;  /* 0x000000000000894d */ /* 0x000fea0003800000 */
.L_x_139:
[----:B------:R-:W-:Y:S05]  /*8000*/  BSYNC.RECONVERGENT B0 ;  /* 0x0000000000007941 */ /* 0x000fea0003800200 */
.L_x_136:
[----:B------:R-:W-:Y:S01]  /*8010*/  ULEA UR4, UR49, UR48, 0x3 ;  /* 0x0000003031047291 */ /* 0x000fe2000f8e18ff */
[----:B------:R-:W-:-:S04]  /*8020*/  DEPBAR.LE SB0, 0x0 ;  /* 0x000080000000791a */ /* 0x000fc80000000000 */
[----:B------:R-:W-:-:S04]  /*8030*/  UIADD3 UR4, UPT, UPT, UR4, 0xb8, URZ ;  /* 0x000000b804047890 */ /* 0x000fc8000fffe0ff */
[----:B------:R-:W-:-:S09]  /*8040*/  UPRMT UR4, UR37, 0x654, UR4 ;  /* 0x0000065425047896 */ /* 0x000fd20008000004 */
[----:B------:R-:W-:Y:S01]  /*8050*/  SYNCS.ARRIVE.TRANS64.RED.A1T0 RZ, [UR4], RZ ;  /* 0x000000ffffff79a7 */ /* 0x000fe20008100404 */
[----:B------:R-:W-:Y:S05]  /*8060*/  EXIT ;  /* 0x000000000000794d */ /* 0x000fea0003800000 */
.L_x_25:
[----:B--2---:R2:W4:Y:S02]  /*8070*/  SYNCS.PHASECHK.TRANS64.TRYWAIT P0, [R2+URZ+0x150], R3 ;  /* 0x00015003020075a7 */ /* 0x00452400080011ff */
[----:B----4-:R-:W-:Y:S05]  /*8080*/  @!P0 NANOSLEEP.SYNCS 0x989680 ;  /* 0x009896800000895d */ /* 0x010fea0003900000 */
[----:B------:R-:W4:Y:S02]  /*8090*/  @!P0 SYNCS.PHASECHK.TRANS64 P0, [R2+URZ+0x150], R3 ;  /* 0x00015003020085a7 */ /* 0x000f2400080010ff */
[----:B----4-:R-:W-:Y:S05]  /*80a0*/  @!P0 BRA `(.L_x_25) ;  /* 0xfffffffc00f08947 */ /* 0x010fea000383ffff */
[----:B------:R-:W-:Y:S05]  /*80b0*/  BRA `(.L_x_140) ;  /* 0xffffff9800087947 */ /* 0x000fea000383ffff */
.L_x_28:
[----:B------:R-:W-:-:S07]  /*80c0*/  MOV R2, UR33 ;  /* 0x0000002100027c02 */ /* 0x000fce0008000f00 */
.L_x_141:
[----:B-1----:R1:W2:Y:S02]  /*80d0*/  SYNCS.PHASECHK.TRANS64.TRYWAIT P0, [R2+URZ+0x50], R4 ;  /* 0x00005004020075a7 */ /* 0x0022a400080011ff */
[----:B--2---:R-:W-:Y:S05]  /*80e0*/  @!P0 NANOSLEEP.SYNCS 0x989680 ;  /* 0x009896800000895d */ /* 0x004fea0003900000 */
[----:B------:R-:W2:Y:S02]  /*80f0*/  @!P0 SYNCS.PHASECHK.TRANS64 P0, [R2+URZ+0x50], R4 ;  /* 0x00005004020085a7 */ /* 0x000ea400080010ff */
[----:B--2---:R-:W-:Y:S05]  /*8100*/  @!P0 BRA `(.L_x_141) ;  /* 0xfffffffc00f08947 */ /* 0x004fea000383ffff */
[----:B------:R-:W-:Y:S05]  /*8110*/  BRA `(.L_x_27) ;  /* 0xffffff9800707947 */ /* 0x000fea000383ffff */
.L_x_35:
[----:B-1----:R-:W-:-:S07]  /*8120*/  MOV R2, UR17 ;  /* 0x0000001100027c02 */ /* 0x002fce0008000f00 */
.L_x_142:
[----:B-1----:R1:W2:Y:S02]  /*8130*/  SYNCS.PHASECHK.TRANS64.TRYWAIT P0, [R2+URZ+0x50], R4 ;  /* 0x00005004020075a7 */ /* 0x0022a400080011ff */
[----:B--2---:R-:W-:Y:S05]  /*8140*/  @!P0 NANOSLEEP.SYNCS 0x989680 ;  /* 0x009896800000895d */ /* 0x004fea0003900000 */
[----:B------:R-:W2:Y:S02]  /*8150*/  @!P0 SYNCS.PHASECHK.TRANS64 P0, [R2+URZ+0x50], R4 ;  /* 0x00005004020085a7 */ /* 0x000ea400080010ff */
[----:B--2---:R-:W-:Y:S05]  /*8160*/  @!P0 BRA `(.L_x_142) ;  /* 0xfffffffc00f08947 */ /* 0x004fea000383ffff */
[----:B------:R-:W-:Y:S05]  /*8170*/  BRA `(.L_x_34) ;  /* 0xffffff9c002c7947 */ /* 0x000fea000383ffff */
.L_x_40:
[----:B-1----:R1:W2:Y:S02]  /*8180*/  SYNCS.PHASECHK.TRANS64.TRYWAIT P0, [R2+URZ+0xe0], R3 ;  /* 0x0000e003020075a7 */ /* 0x0022a400080011ff */
[----:B--2---:R-:W-:Y:S05]  /*8190*/  @!P0 NANOSLEEP.SYNCS 0x989680 ;  /* 0x009896800000895d */ /* 0x004fea0003900000 */
[----:B------:R-:W2:Y:S02]  /*81a0*/  @!P0 SYNCS.PHASECHK.TRANS64 P0, [R2+URZ+0xe0], R3 ;  /* 0x0000e003020085a7 */ /* 0x000ea400080010ff */
[----:B--2---:R-:W-:Y:S05]  /*81b0*/  @!P0 BRA `(.L_x_40) ;  /* 0xfffffffc00f08947 */ /* 0x004fea000383ffff */
[----:B------:R-:W-:Y:S05]  /*81c0*/  BRA `(.L_x_143) ;  /* 0xffffff9c00d07947 */ /* 0x000fea000383ffff */
.L_x_44:
[----:B---3--:R-:W-:-:S07]  /*81d0*/  MOV R0, UR5 ;  /* 0x0000000500007c02 */ /* 0x008fce0008000f00 */
.L_x_144:
[----:B-1----:R1:W2:Y:S02]  /*81e0*/  SYNCS.PHASECHK.TRANS64.TRYWAIT P0, [R0+URZ], R2 ;  /* 0x00000002000075a7 */ /* 0x0022a400080011ff */
[----:B--2---:R-:W-:Y:S05]  /*81f0*/  @!P0 NANOSLEEP.SYNCS 0x989680 ;  /* 0x009896800000895d */ /* 0x004fea0003900000 */
[----:B------:R-:W2:Y:S02]  /*8200*/  @!P0 SYNCS.PHASECHK.TRANS64 P0, [R0+URZ], R2 ;  /* 0x00000002000085a7 */ /* 0x000ea400080010ff */
[----:B--2---:R-:W-:Y:S05]  /*8210*/  @!P0 BRA `(.L_x_144) ;  /* 0xfffffffc00f08947 */ /* 0x004fea000383ffff */
[----:B------:R-:W-:Y:S05]  /*8220*/  BRA `(.L_x_145) ;  /* 0xffffffa400407947 */ /* 0x000fea000383ffff */
.L_x_45:
[----:B---3--:R-:W-:-:S07]  /*8230*/  MOV R0, UR5 ;  /* 0x0000000500007c02 */ /* 0x008fce0008000f00 */
.L_x_146:
[----:B-1----:R1:W2:Y:S02]  /*8240*/  SYNCS.PHASECHK.TRANS64.TRYWAIT P0, [R0+URZ], R3 ;  /* 0x00000003000075a7 */ /* 0x0022a400080011ff */
[----:B--2---:R-:W-:Y:S05]  /*8250*/  @!P0 NANOSLEEP.SYNCS 0x989680 ;  /* 0x009896800000895d */ /* 0x004fea0003900000 */
[----:B------:R-:W2:Y:S02]  /*8260*/  @!P0 SYNCS.PHASECHK.TRANS64 P0, [R0+URZ], R3 ;  /* 0x00000003000085a7 */ /* 0x000ea400080010ff */
[----:B--2---:R-:W-:Y:S05]  /*8270*/  @!P0 BRA `(.L_x_146) ;  /* 0xfffffffc00f08947 */ /* 0x004fea000383ffff */
[----:B------:R-:W-:Y:S05]  /*8280*/  BRA `(.L_x_147) ;  /* 0xffffffa4004c7947 */ /* 0x000fea000383ffff */
.L_x_46:
[----:B---3--:R-:W-:-:S07]  /*8290*/  MOV R0, UR5 ;  /* 0x0000000500007c02 */ /* 0x008fce0008000f00 */
.L_x_148:
[----:B-1----:R1:W2:Y:S02]  /*82a0*/  SYNCS.PHASECHK.TRANS64.TRYWAIT P0, [R0+URZ], R3 ;  /* 0x00000003000075a7 */ /* 0x0022a400080011ff */
[----:B--2---:R-:W-:Y:S05]  /*82b0*/  @!P0 NANOSLEEP.SYNCS 0x989680 ;  /* 0x009896800000895d */ /* 0x004fea0003900000 */
[----:B------:R-:W2:Y:S02]  /*82c0*/  @!P0 SYNCS.PHASECHK.TRANS64 P0, [R0+URZ], R3 ;  /* 0x00000003000085a7 */ /* 0x000ea400080010ff */
[----:B--2---:R-:W-:Y:S05]  /*82d0*/  @!P0 BRA `(.L_x_148) ;  /* 0xfffffffc00f08947 */ /* 0x004fea000383ffff */
[----:B------:R-:W-:Y:S05]  /*82e0*/  BRA `(.L_x_149) ;  /* 0xffffffa400587947 */ /* 0x000fea000383ffff */
.L_x_47:
[----:B---3--:R-:W-:-:S07]  /*82f0*/  MOV R0, UR5 ;  /* 0x0000000500007c02 */ /* 0x008fce0008000f00 */
.L_x_150:
[----:B-1----:R1:W2:Y:S02]  /*8300*/  SYNCS.PHASECHK.TRANS64.TRYWAIT P0, [R0+URZ], R3 ;  /* 0x00000003000075a7 */ /* 0x0022a400080011ff */
[----:B--2---:R-:W-:Y:S05]  /*8310*/  @!P0 NANOSLEEP.SYNCS 0x989680 ;  /* 0x009896800000895d */ /* 0x004fea0003900000 */
[----:B------:R-:W2:Y:S02]  /*8320*/  @!P0 SYNCS.PHASECHK.TRANS64 P0, [R0+URZ], R3 ;  /* 0x00000003000085a7 */ /* 0x000ea400080010ff */
[----:B--2---:R-:W-:Y:S05]  /*8330*/  @!P0 BRA `(.L_x_150) ;  /* 0xfffffffc00f08947 */ /* 0x004fea000383ffff */
[----:B------:R-:W-:Y:S05]  /*8340*/  BRA `(.L_x_151) ;  /* 0xffffffa400647947 */ /* 0x000fea000383ffff */
.L_x_48:
[----:B---3--:R-:W-:-:S07]  /*8350*/  MOV R0, UR5 ;  /* 0x0000000500007c02 */ /* 0x008fce0008000f00 */
.L_x_152:
[----:B-1----:R1:W2:Y:S02]  /*8360*/  SYNCS.PHASECHK.TRANS64.TRYWAIT P0, [R0+URZ], R3 ;  /* 0x00000003000075a7 */ /* 0x0022a400080011ff */
[----:B--2---:R-:W-:Y:S05]  /*8370*/  @!P0 NANOSLEEP.SYNCS 0x989680 ;  /* 0x009896800000895d */ /* 0x004fea0003900000 */
[----:B------:R-:W2:Y:S02]  /*8380*/  @!P0 SYNCS.PHASECHK.TRANS64 P0, [R0+URZ], R3 ;  /* 0x00000003000085a7 */ /* 0x000ea400080010ff */
[----:B--2---:R-:W-:Y:S05]  /*8390*/  @!P0 BRA `(.L_x_152) ;  /* 0xfffffffc00f08947 */ /* 0x004fea000383ffff */
[----:B------:R-:W-:Y:S05]  /*83a0*/  BRA `(.L_x_153) ;  /* 0xffffffa400707947 */ /* 0x000fea000383ffff */
.L_x_49:
[----:B---3--:R-:W-:-:S07]  /*83b0*/  MOV R0, UR5 ;  /* 0x0000000500007c02 */ /* 0x008fce0008000f00 */
.L_x_154:
[----:B-1----:R1:W2:Y:S02]  /*83c0*/  SYNCS.PHASECHK.TRANS64.TRYWAIT P0, [R0+URZ], R3 ;  /* 0x00000003000075a7 */ /* 0x0022a400080011ff */
[----:B--2---:R-:W-:Y:S05]  /*83d0*/  @!P0 NANOSLEEP.SYNCS 0x989680 ;  /* 0x009896800000895d */ /* 0x004fea0003900000 */
[----:B------:R-:W2:Y:S02]  /*83e0*/  @!P0 SYNCS.PHASECHK.TRANS64 P0, [R0+URZ], R3 ;  /* 0x00000003000085a7 */ /* 0x000ea400080010ff */
[----:B--2---:R-:W-:Y:S05]  /*83f0*/  @!P0 BRA `(.L_x_154) ;  /* 0xfffffffc00f08947 */ /* 0x004fea000383ffff */
[----:B------:R-:W-:Y:S05]  /*8400*/  BRA `(.L_x_155) ;  /* 0xffffffa4007c7947 */ /* 0x000fea000383ffff */
.L_x_50:
[----:B---3--:R-:W-:-:S07]  /*8410*/  MOV R0, UR5 ;  /* 0x0000000500007c02 */ /* 0x008fce0008000f00 */
.L_x_156:
[----:B-1----:R1:W2:Y:S02]  /*8420*/  SYNCS.PHASECHK.TRANS64.TRYWAIT P0, [R0+URZ], R3 ;  /* 0x00000003000075a7 */ /* 0x0022a400080011ff */
[----:B--2---:R-:W-:Y:S05]  /*8430*/  @!P0 NANOSLEEP.SYNCS 0x989680 ;  /* 0x009896800000895d */ /* 0x004fea0003900000 */
[----:B------:R-:W2:Y:S02]  /*8440*/  @!P0 SYNCS.PHASECHK.TRANS64 P0, [R0+URZ], R3 ;  /* 0x00000003000085a7 */ /* 0x000ea400080010ff */
[----:B--2---:R-:W-:Y:S05]  /*8450*/  @!P0 BRA `(.L_x_156) ;  /* 0xfffffffc00f08947 */ /* 0x004fea000383ffff */
[----:B------:R-:W-:Y:S05]  /*8460*/  BRA `(.L_x_157) ;  /* 0xffffffa400887947 */ /* 0x000fea000383ffff */
.L_x_51:
[----:B---3--:R-:W-:-:S07]  /*8470*/  MOV R0, UR5 ;  /* 0x0000000500007c02 */ /* 0x008fce0008000f00 */
.L_x_158:
[----:B-1----:R1:W2:Y:S02]  /*8480*/  SYNCS.PHASECHK.TRANS64.TRYWAIT P0, [R0+URZ], R3 ;  /* 0x00000003000075a7 */ /* 0x0022a400080011ff */
[----:B--2---:R-:W-:Y:S05]  /*8490*/  @!P0 NANOSLEEP.SYNCS 0x989680 ;  /* 0x009896800000895d */ /* 0x004fea0003900000 */
[----:B------:R-:W2:Y:S02]  /*84a0*/  @!P0 SYNCS.PHASECHK.TRANS64 P0, [R0+URZ], R3 ;  /* 0x00000003000085a7 */ /* 0x000ea400080010ff */
[----:B--2---:R-:W-:Y:S05]  /*84b0*/  @!P0 BRA `(.L_x_158) ;  /* 0xfffffffc00f08947 */ /* 0x004fea000383ffff */
[----:B------:R-:W-:Y:S05]  /*84c0*/  BRA `(.L_x_159) ;  /* 0xffffffa400947947 */ /* 0x000fea000383ffff */
.L_x_52:
[----:B---3--:R-:W-:-:S07]  /*84d0*/  MOV R0, UR5 ;  /* 0x0000000500007c02 */ /* 0x008fce0008000f00 */
.L_x_160:
[----:B-1----:R1:W2:Y:S02]  /*84e0*/  SYNCS.PHASECHK.TRANS64.TRYWAIT P0, [R0+URZ], R3 ;  /* 0x00000003000075a7 */ /* 0x0022a400080011ff */
[----:B--2---:R-:W-:Y:S05]  /*84f0*/  @!P0 NANOSLEEP.SYNCS 0x989680 ;  /* 0x009896800000895d */ /* 0x004fea0003900000 */
[----:B------:R-:W2:Y:S02]  /*8500*/  @!P0 SYNCS.PHASECHK.TRANS64 P0, [R0+URZ], R3 ;  /* 0x00000003000085a7 */ /* 0x000ea400080010ff */
[----:B--2---:R-:W-:Y:S05]  /*8510*/  @!P0 BRA `(.L_x_160) ;  /* 0xfffffffc00f08947 */ /* 0x004fea000383ffff */
[----:B------:R-:W-:Y:S05]  /*8520*/  BRA `(.L_x_161) ;  /* 0xffffffa400a07947 */ /* 0x000fea000383ffff */
.L_x_55:
[----:B-1----:R1:W2:Y:S02]  /*8530*/  SYNCS.PHASECHK.TRANS64.TRYWAIT P0, [R0+URZ+0x140], R4 ;  /* 0x00014004000075a7 */ /* 0x0022a400080011ff */
[----:B--2---:R-:W-:Y:S05]  /*8540*/  @!P0 NANOSLEEP.SYNCS 0x989680 ;  /* 0x009896800000895d */ /* 0x004fea0003900000 */
[----:B------:R-:W2:Y:S02]  /*8550*/  @!P0 SYNCS.PHASECHK.TRANS64 P0, [R0+URZ+0x140], R4 ;  /* 0x00014004000085a7 */ /* 0x000ea400080010ff */
[----:B--2---:R-:W-:Y:S05]  /*8560*/  @!P0 BRA `(.L_x_55) ;  /* 0xfffffffc00f08947 */ /* 0x004fea000383ffff */
[----:B------:R-:W-:Y:S05]  /*8570*/  BRA `(.L_x_162) ;  /* 0xffffffa800007947 */ /* 0x000fea000383ffff */
.L_x_56:
[----:B------:R-:W-:-:S07]  /*8580*/  MOV R0, UR5 ;  /* 0x0000000500007c02 */ /* 0x000fce0008000f00 */
.L_x_163:
[----:B-1----:R1:W2:Y:S02]  /*8590*/  SYNCS.PHASECHK.TRANS64.TRYWAIT P0, [R0+URZ+0xf0], R5 ;  /* 0x0000f005000075a7 */ /* 0x0022a400080011ff */
[----:B--2---:R-:W-:Y:S05]  /*85a0*/  @!P0 NANOSLEEP.SYNCS 0x989680 ;  /* 0x009896800000895d */ /* 0x004fea0003900000 */
[----:B------:R-:W2:Y:S02]  /*85b0*/  @!P0 SYNCS.PHASECHK.TRANS64 P0, [R0+URZ+0xf0], R5 ;  /* 0x0000f005000085a7 */ /* 0x000ea400080010ff */
[----:B--2---:R-:W-:Y:S05]  /*85c0*/  @!P0 BRA `(.L_x_163) ;  /* 0xfffffffc00f08947 */ /* 0x004fea000383ffff */
[----:B------:R-:W-:Y:S05]  /*85d0*/  BRA `(.L_x_164) ;  /* 0xffffffa800107947 */ /* 0x000fea000383ffff */
.L_x_57:
[----:B-1----:R1:W2:Y:S02]  /*85e0*/  SYNCS.PHASECHK.TRANS64.TRYWAIT P1, [R0+URZ+0xe0], R4 ;  /* 0x0000e004000075a7 */ /* 0x0022a400080211ff */
[----:B--2---:R-:W-:Y:S05]  /*85f0*/  @!P1 NANOSLEEP.SYNCS 0x989680 ;  /* 0x009896800000995d */ /* 0x004fea0003900000 */
[----:B------:R-:W2:Y:S02]  /*8600*/  @!P1 SYNCS.PHASECHK.TRANS64 P1, [R0+URZ+0xe0], R4 ;  /* 0x0000e004000095a7 */ /* 0x000ea400080210ff */
[----:B--2---:R-:W-:Y:S05]  /*8610*/  @!P1 BRA `(.L_x_57) ;  /* 0xfffffffc00f09947 */ /* 0x004fea000383ffff */
[----:B------:R-:W-:Y:S05]  /*8620*/  BRA `(.L_x_165) ;  /* 0xffffffa800407947 */ /* 0x000fea000383ffff */
.L_x_60:
[----:B------:R-:W-:-:S07]  /*8630*/  MOV R0, UR5 ;  /* 0x0000000500007c02 */ /* 0x000fce0008000f00 */
.L_x_166:
[----:B-1----:R1:W2:Y:S02]  /*8640*/  SYNCS.PHASECHK.TRANS64.TRYWAIT P0, [R0+URZ+0xf0], R2 ;  /* 0x0000f002000075a7 */ /* 0x0022a400080011ff */
[----:B--2---:R-:W-:Y:S05]  /*8650*/  @!P0 NANOSLEEP.SYNCS 0x989680 ;  /* 0x009896800000895d */ /* 0x004fea0003900000 */
[----:B------:R-:W2:Y:S02]  /*8660*/  @!P0 SYNCS.PHASECHK.TRANS64 P0, [R0+URZ+0xf0], R2 ;  /* 0x0000f002000085a7 */ /* 0x000ea400080010ff */
[----:B--2---:R-:W-:Y:S05]  /*8670*/  @!P0 BRA `(.L_x_166) ;  /* 0xfffffffc00f08947 */ /* 0x004fea000383ffff */
[----:B------:R-:W-:Y:S05]  /*8680*/  BRA `(.L_x_59) ;  /* 0xffffffa800947947 */ /* 0x000fea000383ffff */
.L_x_69:
[----:B-1----:R-:W-:-:S04]  /*8690*/  MOV R4, UR6 ;  /* 0x0000000600047c02 */ /* 0x002fc80008000f00 */
[----:B------:R1:W2:Y:S03]  /*86a0*/  SYNCS.PHASECHK.TRANS64.TRYWAIT P0, [R4+URZ+0x8], R5 ;  /* 0x00000805040075a7 */ /* 0x0002a600080011ff */
[----:B--2---:R-:W-:Y:S05]  /*86b0*/  @!P0 NANOSLEEP.SYNCS 0x989680 ;  /* 0x009896800000895d */ /* 0x004fea0003900000 */
[----:B------:R-:W2:Y:S02]  /*86c0*/  @!P0 SYNCS.PHASECHK.TRANS64 P0, [R4+URZ+0x8], R5 ;  /* 0x00000805040085a7 */ /* 0x000ea400080010ff */
[----:B--2---:R-:W-:Y:S05]  /*86d0*/  @!P0 BRA `(.L_x_69) ;  /* 0xfffffffc00ec8947 */ /* 0x004fea000383ffff */
[----:B------:R-:W-:Y:S05]  /*86e0*/  BRA `(.L_x_68) ;  /* 0xffffffac00487947 */ /* 0x000fea000383ffff */
.L_x_71:
[----:B------:R-:W-:Y:S01]  /*86f0*/  BSSY B0, `(.L_x_167) ;  /* 0x0000006000007945 */ /* 0x000fe20003800000 */
[----:B------:R-:W-:-:S07]  /*8700*/  MOV R15, 0xffffffff ;  /* 0xffffffff000f7802 */ /* 0x000fce0000000f00 */
[----:B-1---5:R-:W-:Y:S05]  /*8710*/  WARPSYNC.COLLECTIVE R15, `(.L_x_168) ;  /* 0x000000000f0c7348 */ /* 0x022fea0003c00000 */
[----:B------:R-:W-:Y:S02]  /*8720*/  ELECT P6, UR79, PT ;  /* 0x00000000004f782f */ /* 0x000fe400038c0000 */
[----:B------:R-:W-:Y:S01]  /*8730*/  MOV R14, UR79 ;  /* 0x0000004f000e7c02 */ /* 0x000fe20008000f00 */
[----:B-1---5:R-:W-:Y:S10]  /*8740*/  ENDCOLLECTIVE ;  /* 0x000000000000791b */ /* 0x022ff40003800000 */
.L_x_168:
[----:B------:R-:W-:Y:S05]  /*8750*/  BSYNC B0 ;  /* 0x0000000000007941 */ /* 0x000fea0003800000 */
.L_x_167:
[----:B------:R-:W-:Y:S05]  /*8760*/  BRA `(.L_x_169) ;  /* 0xffffffac00787947 */ /* 0x000fea000383ffff */
.L_x_73:
[----:B-1----:R-:W-:-:S04]  /*8770*/  MOV R2, UR6 ;  /* 0x0000000600027c02 */ /* 0x002fc80008000f00 */
[----:B------:R1:W2:Y:S03]  /*8780*/  SYNCS.PHASECHK.TRANS64.TRYWAIT P0, [R2+URZ+0x8], R3 ;  /* 0x00000803020075a7 */ /* 0x0002a600080011ff */
[----:B--2---:R-:W-:Y:S05]  /*8790*/  @!P0 NANOSLEEP.SYNCS 0x989680 ;  /* 0x009896800000895d */ /* 0x004fea0003900000 */
[----:B------:R-:W2:Y:S02]  /*87a0*/  @!P0 SYNCS.PHASECHK.TRANS64 P0, [R2+URZ+0x8], R3 ;  /* 0x00000803020085a7 */ /* 0x000ea400080010ff */
[----:B--2---:R-:W-:Y:S05]  /*87b0*/  @!P0 BRA `(.L_x_73) ;  /* 0xfffffffc00ec8947 */ /* 0x004fea000383ffff */
[----:B------:R-:W-:Y:S05]  /*87c0*/  BRA `(.L_x_72) ;  /* 0xffffffac007c7947 */ /* 0x000fea000383ffff */
.L_x_74:
[----:B-1----:R1:W2:Y:S02]  /*87d0*/  SYNCS.PHASECHK.TRANS64.TRYWAIT P0, [R0+URZ+0xe0], R4 ;  /* 0x0000e004000075a7 */ /* 0x0022a400080011ff */
[----:B--2---:R-:W-:Y:S05]  /*87e0*/  @!P0 NANOSLEEP.SYNCS 0x989680 ;  /* 0x009896800000895d */ /* 0x004fea0003900000 */
[----:B------:R-:W2:Y:S02]  /*87f0*/  @!P0 SYNCS.PHASECHK.TRANS64 P0, [R0+URZ+0xe0], R4 ;  /* 0x0000e004000085a7 */ /* 0x000ea400080010ff */
[----:B--2---:R-:W-:Y:S05]  /*8800*/  @!P0 BRA `(.L_x_74) ;  /* 0xfffffffc00f08947 */ /* 0x004fea000383ffff */
[----:B------:R-:W-:Y:S05]  /*8810*/  BRA `(.L_x_170) ;  /* 0xffffffb000687947 */ /* 0x000fea000383ffff */
.L_x_76:
[----:B------:R-:W-:-:S07]  /*8820*/  MOV R0, UR9 ;  /* 0x0000000900007c02 */ /* 0x000fce0008000f00 */
.L_x_171:
[----:B-1----:R1:W2:Y:S02]  /*8830*/  SYNCS.PHASECHK.TRANS64.TRYWAIT P0, [R0+URZ+0x120], R4 ;  /* 0x00012004000075a7 */ /* 0x0022a400080011ff */
[----:B--2---:R-:W-:Y:S05]  /*8840*/  @!P0 NANOSLEEP.SYNCS 0x989680 ;  /* 0x009896800000895d */ /* 0x004fea0003900000 */
[----:B------:R-:W2:Y:S02]  /*8850*/  @!P0 SYNCS.PHASECHK.TRANS64 P0, [R0+URZ+0x120], R4 ;  /* 0x00012004000085a7 */ /* 0x000ea400080010ff */
[----:B--2---:R-:W-:Y:S05]  /*8860*/  @!P0 BRA `(.L_x_171) ;  /* 0xfffffffc00f08947 */ /* 0x004fea000383ffff */
[----:B------:R-:W-:Y:S05]  /*8870*/  BRA `(.L_x_172) ;  /* 0xffffffb000b47947 */ /* 0x000fea000383ffff */
.L_x_79:
[----:B------:R-:W-:Y:S07]  /*8880*/  MOV R0, UR8 ;  /* 0x0000000800007c02 */ /* 0x000fee0008000f00 */
.L_x_173:
[----:B-1----:R1:W2:Y:S02]  /*8890*/  SYNCS.PHASECHK.TRANS64.TRYWAIT P0, [R0+URZ], R4 ;  /* 0x00000004000075a7 */ /* 0x0022a400080011ff */
[----:B--2---:R-:W-:Y:S05]  /*88a0*/  @!P0 NANOSLEEP.SYNCS 0x989680 ;  /* 0x009896800000895d */ /* 0x004fea0003900000 */
[----:B------:R-:W2:Y:S02]  /*88b0*/  @!P0 SYNCS.PHASECHK.TRANS64 P0, [R0+URZ], R4 ;  /* 0x00000004000085a7 */ /* 0x000ea400080010ff */
[----:B--2---:R-:W-:Y:S05]  /*88c0*/  @!P0 BRA `(.L_x_173) ;  /* 0xfffffffc00f08947 */ /* 0x004fea000383ffff */
[----:B------:R-:W-:Y:S05]  /*88d0*/  BRA `(.L_x_78) ;  /* 0xffffffb000c87947 */ /* 0x000fea000383ffff */
.L_x_83:
[----:B-1----:R-:W-:-:S07]  /*88e0*/  MOV R0, UR8 ;  /* 0x0000000800007c02 */ /* 0x002fce0008000f00 */
.L_x_174:
[----:B-1----:R1:W2:Y:S02]  /*88f0*/  SYNCS.PHASECHK.TRANS64.TRYWAIT P0, [R0+URZ], R2 ;  /* 0x00000002000075a7 */ /* 0x0022a400080011ff */
[----:B--2---:R-:W-:Y:S05]  /*8900*/  @!P0 NANOSLEEP.SYNCS 0x989680 ;  /* 0x009896800000895d */ /* 0x004fea0003900000 */
[----:B------:R-:W2:Y:S02]  /*8910*/  @!P0 SYNCS.PHASECHK.TRANS64 P0, [R0+URZ], R2 ;  /* 0x00000002000085a7 */ /* 0x000ea400080010ff */
[----:B--2---:R-:W-:Y:S05]  /*8920*/  @!P0 BRA `(.L_x_174) ;  /* 0xfffffffc00f08947 */ /* 0x004fea000383ffff */
[----:B------:R-:W-:Y:S05]  /*8930*/  BRA `(.L_x_175) ;  /* 0xffffffb400bc7947 */ /* 0x000fea000383ffff */
.L_x_84:
[----:B------:R-:W-:-:S07]  /*8940*/  MOV R0, UR8 ;  /* 0x0000000800007c02 */ /* 0x000fce0008000f00 */
.L_x_176:
[----:B-1----:R1:W2:Y:S02]  /*8950*/  SYNCS.PHASECHK.TRANS64.TRYWAIT P0, [R0+URZ], R3 ;  /* 0x00000003000075a7 */ /* 0x0022a400080011ff */
[----:B--2---:R-:W-:Y:S05]  /*8960*/  @!P0 NANOSLEEP.SYNCS 0x989680 ;  /* 0x009896800000895d */ /* 0x004fea0003900000 */
[----:B------:R-:W2:Y:S02]  /*8970*/  @!P0 SYNCS.PHASECHK.TRANS64 P0, [R0+URZ], R3 ;  /* 0x00000003000085a7 */ /* 0x000ea400080010ff */
[----:B--2---:R-:W-:Y:S05]  /*8980*/  @!P0 BRA `(.L_x_176) ;  /* 0xfffffffc00f08947 */ /* 0x004fea000383ffff */
[----:B------:R-:W-:Y:S05]  /*8990*/  BRA `(.L_x_177) ;  /* 0xffffffb400c87947 */ /* 0x000fea000383ffff */
.L_x_85:
[----:B------:R-:W-:-:S07]  /*89a0*/  MOV R0, UR8 ;  /* 0x0000000800007c02 */ /* 0x000fce0008000f00 */
.L_x_178:
[----:B-1----:R1:W2:Y:S02]  /*89b0*/  SYNCS.PHASECHK.TRANS64.TRYWAIT P0, [R0+URZ], R3 ;  /* 0x00000003000075a7 */ /* 0x0022a400080011ff */
[----:B--2---:R-:W-:Y:S05]  /*89c0*/  @!P0 NANOSLEEP.SYNCS 0x989680 ;  /* 0x009896800000895d */ /* 0x004fea0003900000 */
[----:B------:R-:W2:Y:S02]  /*89d0*/  @!P0 SYNCS.PHASECHK.TRANS64 P0, [R0+URZ], R3 ;  /* 0x00000003000085a7 */ /* 0x000ea400080010ff */
[----:B--2---:R-:W-:Y:S05]  /*89e0*/  @!P0 BRA `(.L_x_178) ;  /* 0xfffffffc00f08947 */ /* 0x004fea000383ffff */
[----:B------:R-:W-:Y:S05]  /*89f0*/  BRA `(.L_x_179) ;  /* 0xffffffb400d47947 */ /* 0x000fea000383ffff */
.L_x_88:
[----:B------:R-:W-:-:S07]  /*8a00*/  MOV R0, UR7 ;  /* 0x0000000700007c02 */ /* 0x000fce0008000f00 */
.L_x_180:
[----:B-1----:R1:W2:Y:S02]  /*8a10*/  SYNCS.PHASECHK.TRANS64.TRYWAIT P1, [R0+URZ+0x160], R2 ;  /* 0x00016002000075a7 */ /* 0x0022a400080211ff */
[----:B--2---:R-:W-:Y:S05]  /*8a20*/  @!P1 NANOSLEEP.SYNCS 0x989680 ;  /* 0x009896800000995d */ /* 0x004fea0003900000 */
[----:B------:R-:W2:Y:S02]  /*8a30*/  @!P1 SYNCS.PHASECHK.TRANS64 P1, [R0+URZ+0x160], R2 ;  /* 0x00016002000095a7 */ /* 0x000ea400080210ff */
[----:B--2---:R-:W-:Y:S05]  /*8a40*/  @!P1 BRA `(.L_x_180) ;  /* 0xfffffffc00f09947 */ /* 0x004fea000383ffff */
[----:B------:R-:W-:Y:S05]  /*8a50*/  BRA `(.L_x_181) ;  /* 0xffffffb800207947 */ /* 0x000fea000383ffff */
.L_x_93:
[----:B--2---:R2:W4:Y:S02]  /*8a60*/  SYNCS.PHASECHK.TRANS64.TRYWAIT P0, [R0+URZ+0xe0], R2 ;  /* 0x0000e002000075a7 */ /* 0x00452400080011ff */
[----:B----4-:R-:W-:Y:S05]  /*8a70*/  @!P0 NANOSLEEP.SYNCS 0x989680 ;  /* 0x009896800000895d */ /* 0x010fea0003900000 */
[----:B------:R-:W4:Y:S02]  /*8a80*/  @!P0 SYNCS.PHASECHK.TRANS64 P0, [R0+URZ+0xe0], R2 ;  /* 0x0000e002000085a7 */ /* 0x000f2400080010ff */
[----:B----4-:R-:W-:Y:S05]  /*8a90*/  @!P0 BRA `(.L_x_93) ;  /* 0xfffffffc00f08947 */ /* 0x010fea000383ffff */
[----:B------:R-:W-:Y:S05]  /*8aa0*/  BRA `(.L_x_182) ;  /* 0xffffffbc00247947 */ /* 0x000fea000383ffff */
.L_x_96:
[----:B------:R-:W-:Y:S07]  /*8ab0*/  MOV R0, UR6 ;  /* 0x0000000600007c02 */ /* 0x000fee0008000f00 */
.L_x_183:
[----:B--2---:R2:W4:Y:S02]  /*8ac0*/  SYNCS.PHASECHK.TRANS64.TRYWAIT P0, [R0+URZ+0xd8], R2 ;  /* 0x0000d802000075a7 */ /* 0x00452400080011ff */
[----:B----4-:R-:W-:Y:S05]  /*8ad0*/  @!P0 NANOSLEEP.SYNCS 0x989680 ;  /* 0x009896800000895d */ /* 0x010fea0003900000 */
[----:B------:R-:W4:Y:S02]  /*8ae0*/  @!P0 SYNCS.PHASECHK.TRANS64 P0, [R0+URZ+0xd8], R2 ;  /* 0x0000d802000085a7 */ /* 0x000f2400080010ff */
[----:B----4-:R-:W-:Y:S05]  /*8af0*/  @!P0 BRA `(.L_x_183) ;  /* 0xfffffffc00f08947 */ /* 0x010fea000383ffff */
[----:B------:R-:W-:Y:S05]  /*8b00*/  BRA `(.L_x_95) ;  /* 0xffffffc000047947 */ /* 0x000fea000383ffff */
.L_x_99:
[----:B------:R-:W-:Y:S07]  /*8b10*/  MOV R0, UR15 ;  /* 0x0000000f00007c02 */ /* 0x000fee0008000f00 */
.L_x_184:
[----:B-1----:R1:W2:Y:S02]  /*8b20*/  SYNCS.PHASECHK.TRANS64.TRYWAIT P0, [R0+URZ+0xb8], R9 ;  /* 0x0000b809000075a7 */ /* 0x0022a400080011ff */
[----:B--2---:R-:W-:Y:S05]  /*8b30*/  @!P0 NANOSLEEP.SYNCS 0x989680 ;  /* 0x009896800000895d */ /* 0x004fea0003900000 */
[----:B------:R-:W2:Y:S02]  /*8b40*/  @!P0 SYNCS.PHASECHK.TRANS64 P0, [R0+URZ+0xb8], R9 ;  /* 0x0000b809000085a7 */ /* 0x000ea400080010ff */
[----:B--2---:R-:W-:Y:S05]  /*8b50*/  @!P0 BRA `(.L_x_184) ;  /* 0xfffffffc00f08947 */ /* 0x004fea000383ffff */
[----:B------:R-:W-:Y:S05]  /*8b60*/  BRA `(.L_x_185) ;  /* 0xffffffc0007c7947 */ /* 0x000fea000383ffff */
.L_x_100:
[----:B------:R-:W-:Y:S07]  /*8b70*/  MOV R0, UR13 ;  /* 0x0000000d00007c02 */ /* 0x000fee0008000f00 */
.L_x_186:
[----:B-1----:R1:W2:Y:S02]  /*8b80*/  SYNCS.PHASECHK.TRANS64.TRYWAIT P0, [R0+URZ+0xb8], R14 ;  /* 0x0000b80e000075a7 */ /* 0x0022a400080011ff */
[----:B--2---:R-:W-:Y:S05]  /*8b90*/  @!P0 NANOSLEEP.SYNCS 0x989680 ;  /* 0x009896800000895d */ /* 0x004fea0003900000 */
[----:B------:R-:W2:Y:S02]  /*8ba0*/  @!P0 SYNCS.PHASECHK.TRANS64 P0, [R0+URZ+0xb8], R14 ;  /* 0x0000b80e000085a7 */ /* 0x000ea400080010ff */
[----:B--2---:R-:W-:Y:S05]  /*8bb0*/  @!P0 BRA `(.L_x_186) ;  /* 0xfffffffc00f08947 */ /* 0x004fea000383ffff */
[----:B------:R-:W-:Y:S05]  /*8bc0*/  BRA `(.L_x_187) ;  /* 0xffffffc4001c7947 */ /* 0x000fea000383ffff */
.L_x_102:
[----:B------:R-:W-:-:S07]  /*8bd0*/  MOV R0, UR4 ;  /* 0x0000000400007c02 */ /* 0x000fce0008000f00 */
.L_x_188:
[----:B-1----:R1:W4:Y:S02]  /*8be0*/  SYNCS.PHASECHK.TRANS64.TRYWAIT P0, [R0+URZ], R2 ;  /* 0x00000002000075a7 */ /* 0x00232400080011ff */
[----:B----4-:R-:W-:Y:S05]  /*8bf0*/  @!P0 NANOSLEEP.SYNCS 0x989680 ;  /* 0x009896800000895d */ /* 0x010fea0003900000 */
[----:B------:R-:W4:Y:S02]  /*8c00*/  @!P0 SYNCS.PHASECHK.TRANS64 P0, [R0+URZ], R2 ;  /* 0x00000002000085a7 */ /* 0x000f2400080010ff */
[----:B----4-:R-:W-:Y:S05]  /*8c10*/  @!P0 BRA `(.L_x_188) ;  /* 0xfffffffc00f08947 */ /* 0x010fea000383ffff */
[----:B------:R-:W-:Y:S05]  /*8c20*/  BRA `(.L_x_189) ;  /* 0xffffffc400a87947 */ /* 0x000fea000383ffff */
.L_x_103:
[----:B------:R-:W-:-:S07]  /*8c30*/  MOV R0, UR4 ;  /* 0x0000000400007c02 */ /* 0x000fce0008000f00 */
.L_x_190:
[----:B-1----:R1:W4:Y:S02]  /*8c40*/  SYNCS.PHASECHK.TRANS64.TRYWAIT P0, [R0+URZ], R2 ;  /* 0x00000002000075a7 */ /* 0x00232400080011ff */
[----:B----4-:R-:W-:Y:S05]  /*8c50*/  @!P0 NANOSLEEP.SYNCS 0x989680 ;  /* 0x009896800000895d */ /* 0x010fea0003900000 */
[----:B------:R-:W4:Y:S02]  /*8c60*/  @!P0 SYNCS.PHASECHK.TRANS64 P0, [R0+URZ], R2 ;  /* 0x00000002000085a7 */ /* 0x000f2400080010ff */
[----:B----4-:R-:W-:Y:S05]  /*8c70*/  @!P0 BRA `(.L_x_190) ;  /* 0xfffffffc00f08947 */ /* 0x010fea000383ffff */
[----:B------:R-:W-:Y:S05]  /*8c80*/  BRA `(.L_x_191) ;  /* 0xffffffc400b47947 */ /* 0x000fea000383ffff */
.L_x_105:
[----:B--2---:R2:W4:Y:S02]  /*8c90*/  SYNCS.PHASECHK.TRANS64.TRYWAIT P0, [R0+URZ+0xe0], R2 ;  /* 0x0000e002000075a7 */ /* 0x00452400080011ff */
[----:B----4-:R-:W-:Y:S05]  /*8ca0*/  @!P0 NANOSLEEP.SYNCS 0x989680 ;  /* 0x009896800000895d */ /* 0x010fea0003900000 */
[----:B------:R-:W4:Y:S02]  /*8cb0*/  @!P0 SYNCS.PHASECHK.TRANS64 P0, [R0+URZ+0xe0], R2 ;  /* 0x0000e002000085a7 */ /* 0x000f2400080010ff */
[----:B----4-:R-:W-:Y:S05]  /*8cc0*/  @!P0 BRA `(.L_x_105) ;  /* 0xfffffffc00f08947 */ /* 0x010fea000383ffff */
[----:B------:R-:W-:Y:S05]  /*8cd0*/  BRA `(.L_x_192) ;  /* 0xffffffc800987947 */ /* 0x000fea000383ffff */
.L_x_115:
[----:B-1----:R1:W3:Y:S02]  /*8ce0*/  SYNCS.PHASECHK.TRANS64.TRYWAIT P1, [R0+URZ+0xa0], R3 ;  /* 0x0000a003000075a7 */ /* 0x0022e400080211ff */
[----:B---3--:R-:W-:Y:S05]  /*8cf0*/  @!P1 NANOSLEEP.SYNCS 0x989680 ;  /* 0x009896800000995d */ /* 0x008fea0003900000 */
[----:B------:R-:W3:Y:S02]  /*8d00*/  @!P1 SYNCS.PHASECHK.TRANS64 P1, [R0+URZ+0xa0], R3 ;  /* 0x0000a003000095a7 */ /* 0x000ee400080210ff */
[----:B---3--:R-:W-:Y:S05]  /*8d10*/  @!P1 BRA `(.L_x_115) ;  /* 0xfffffffc00f09947 */ /* 0x008fea000383ffff */
[----:B------:R-:W-:Y:S05]  /*8d20*/  BRA `(.L_x_114) ;  /* 0xffffffd400c87947 */ /* 0x000fea000383ffff */
.L_x_117:
[----:B-1----:R1:W4:Y:S02]  /*8d30*/  SYNCS.PHASECHK.TRANS64.TRYWAIT P0, [R106+URZ+0x100], R2 ;  /* 0x000100026a0075a7 */ /* 0x00232400080011ff */
[----:B----4-:R-:W-:Y:S05]  /*8d40*/  @!P0 NANOSLEEP.SYNCS 0x989680 ;  /* 0x009896800000895d */ /* 0x010fea0003900000 */
[----:B------:R-:W4:Y:S02]  /*8d50*/  @!P0 SYNCS.PHASECHK.TRANS64 P0, [R106+URZ+0x100], R2 ;  /* 0x000100026a0085a7 */ /* 0x000f2400080010ff */
[----:B----4-:R-:W-:Y:S05]  /*8d60*/  @!P0 BRA `(.L_x_117) ;  /* 0xfffffffc00f08947 */ /* 0x010fea000383ffff */
[----:B------:R-:W-:Y:S05]  /*8d70*/  BRA `(.L_x_116) ;  /* 0xffffffd800007947 */ /* 0x000fea000383ffff */
.L_x_128:
[----:B--2---:R2:W4:Y:S02]  /*8d80*/  SYNCS.PHASECHK.TRANS64.TRYWAIT P0, [R2+URZ+0xa0], R71 ;  /* 0x0000a047020075a7 */ /* 0x00452400080011ff */
[----:B----4-:R-:W-:Y:S05]  /*8d90*/  @!P0 NANOSLEEP.SYNCS 0x989680 ;  /* 0x009896800000895d */ /* 0x010fea0003900000 */
[----:B------:R-:W4:Y:S02]  /*8da0*/  @!P0 SYNCS.PHASECHK.TRANS64 P0, [R2+URZ+0xa0], R71 ;  /* 0x0000a047020085a7 */ /* 0x000f2400080010ff */
[----:B----4-:R-:W-:Y:S05]  /*8db0*/  @!P0 BRA `(.L_x_128) ;  /* 0xfffffffc00f08947 */ /* 0x010fea000383ffff */
[----:B------:R-:W-:Y:S05]  /*8dc0*/  BRA `(.L_x_127) ;  /* 0xffffffe000e87947 */ /* 0x000fea000383ffff */
        .weak           $__internal_0_$__cuda_sm10x_tcgen05_guardrail_trap_col_being_dealloced_not_returned_by_alloc
        .type           $__internal_0_$__cuda_sm10x_tcgen05_guardrail_trap_col_being_dealloced_not_returned_by_alloc,@function
        .size           $__internal_0_$__cuda_sm10x_tcgen05_guardrail_trap_col_being_dealloced_not_returned_by_alloc,($__internal_1_$__cuda_sm10x_tcgen05_guardrail_trap_phase_invalid_during_alloc - $__internal_0_$__cuda_sm10x_tcgen05_guardrail_trap_col_being_dealloced_not_returned_by_alloc)
$__internal_0_$__cuda_sm10x_tcgen05_guardrail_trap_col_being_dealloced_not_returned_by_alloc:
[----:B------:R-:W-:Y:S05]  /*8dd0*/  BPT.TRAP 0x1 ;  /* 0x000000040000795c */ /* 0x000fea0000300000 */
[----:B------:R-:W-:-:S04]  /*8de0*/  HFMA2 R3, -RZ, RZ, 0, 0 ;  /* 0x00000000ff037431 */ /* 0x000fc800000001ff */
[----:B------:R-:W-:Y:S05]  /*8df0*/  RET.REL.NODEC R2 `(_ZN7cutlass13device_kernelINS_4gemm6kernel13GemmUniversalIN4cute5tupleIJiiiiEEENS1_10collective13CollectiveMmaINS1_35MainloopSm100TmaUmmaWarpSpecializedILi10ELi2ELi4ENS5_IJNS4_1CILi2EEENSA_ILi1EEESC_EEEEENS5_IJNSA_ILi256EEENSA_ILi64EEESG_EEENS_6half_tENS5_IJlSC_lEEESI_SJ_NS4_8TiledMMAINS4_8MMA_AtomIJNS4_26SM100_MMA_F16BF16_2x1SM_SSISI_SI_fLi256ELi64ELNS4_4UMMA5MajorE0ELSO_0ELNSN_7ScaleInE0ELSP_0EEEEEENS4_6LayoutINS5_IJSC_SC_SC_EEENS5_IJNSA_ILi0EEESU_SU_EEEEENS5_IJNS4_10UnderscoreESX_SX_EEEEENS4_18SM100_TMA_2SM_LOADENS4_14ComposedLayoutINS4_7SwizzleILi3ELi4ELi3EEENS4_18smem_ptr_flag_bitsILi16EEENSS_INS5_IJNSA_ILi8EEESG_EEENS5_IJSG_SC_EEEEEEEvNS4_8identityES10_S1A_vS1B_EENS_8epilogue10collective18CollectiveEpilogueINS1D_23Sm100TmaWarpSpecializedILi3ELi2ELi32ELb1ELb0EEEJNS5_IJNSA_ILi128EEESG_SG_EEENS5_IJNSS_IS1I_SC_EENSS_INSA_ILi32EEESC_EEEEESI_SJ_SI_SJ_NS1D_6fusion15FusionCallbacksIS1H_NS1O_17LinearCombinationISI_fSI_fLNS_15FloatRoundStyleE2EEES1J_S1N_JEEENS4_5SM1004TMEM4LOAD26SM100_TMEM_LOAD_32dp32b32xENS4_13SM90_TMA_LOADENS11_INS12_ILi2ELi4ELi3EEES15_NSS_INS5_IJS16_S1L_EEENS5_IJS1L_SC_EEEEEEENS4_39AutoVectorizingCopyWithAssumedAlignmentILi128EEENS4_14SM90_TMA_STOREES23_S25_S25_EEEvvEEEEvNT_6ParamsE) ;  /* 0xffffff7002807950 */ /* 0x000fea0003c3ffff */
        .weak           $__internal_1_$__cuda_sm10x_tcgen05_guardrail_trap_phase_invalid_during_alloc
        .type           $__internal_1_$__cuda_sm10x_tcgen05_guardrail_trap_phase_invalid_during_alloc,@function
        .size           $__internal_1_$__cuda_sm10x_tcgen05_guardrail_trap_phase_invalid_during_alloc,($__internal_2_$__cuda_sm10x_tcgen05_guardrail_trap_unallocated_columns_being_dealloced - $__internal_1_$__cuda_sm10x_tcgen05_guardrail_trap_phase_invalid_during_alloc)
$__internal_1_$__cuda_sm10x_tcgen05_guardrail_trap_phase_invalid_during_alloc:
[----:B------:R-:W-:Y:S05]  /*8e00*/  BPT.TRAP 0x1 ;  /* 0x000000040000795c */ /* 0x000fea0000300000 */
[----:B------:R-:W-:-:S04]  /*8e10*/  MOV R3, 0x0 ;  /* 0x0000000000037802 */ /* 0x000fc80000000f00 */
[----:B------:R-:W-:Y:S05]  /*8e20*/  RET.REL.NODEC R2 `(_ZN7cutlass13device_kernelINS_4gemm6kernel13GemmUniversalIN4cute5tupleIJiiiiEEENS1_10collective13CollectiveMmaINS1_35MainloopSm100TmaUmmaWarpSpecializedILi10ELi2ELi4ENS5_IJNS4_1CILi2EEENSA_ILi1EEESC_EEEEENS5_IJNSA_ILi256EEENSA_ILi64EEESG_EEENS_6half_tENS5_IJlSC_lEEESI_SJ_NS4_8TiledMMAINS4_8MMA_AtomIJNS4_26SM100_MMA_F16BF16_2x1SM_SSISI_SI_fLi256ELi64ELNS4_4UMMA5MajorE0ELSO_0ELNSN_7ScaleInE0ELSP_0EEEEEENS4_6LayoutINS5_IJSC_SC_SC_EEENS5_IJNSA_ILi0EEESU_SU_EEEEENS5_IJNS4_10UnderscoreESX_SX_EEEEENS4_18SM100_TMA_2SM_LOADENS4_14ComposedLayoutINS4_7SwizzleILi3ELi4ELi3EEENS4_18smem_ptr_flag_bitsILi16EEENSS_INS5_IJNSA_ILi8EEESG_EEENS5_IJSG_SC_EEEEEEEvNS4_8identityES10_S1A_vS1B_EENS_8epilogue10collective18CollectiveEpilogueINS1D_23Sm100TmaWarpSpecializedILi3ELi2ELi32ELb1ELb0EEEJNS5_IJNSA_ILi128EEESG_SG_EEENS5_IJNSS_IS1I_SC_EENSS_INSA_ILi32EEESC_EEEEESI_SJ_SI_SJ_NS1D_6fusion15FusionCallbacksIS1H_NS1O_17LinearCombinationISI_fSI_fLNS_15FloatRoundStyleE2EEES1J_S1N_JEEENS4_5SM1004TMEM4LOAD26SM100_TMEM_LOAD_32dp32b32xENS4_13SM90_TMA_LOADENS11_INS12_ILi2ELi4ELi3EEES15_NSS_INS5_IJS16_S1L_EEENS5_IJS1L_SC_EEEEEEENS4_39AutoVectorizingCopyWithAssumedAlignmentILi128EEENS4_14SM90_TMA_STOREES23_S25_S25_EEEvvEEEEvNT_6ParamsE) ;  /* 0xffffff7002747950 */ /* 0x000fea0003c3ffff */
        .weak           $__internal_2_$__cuda_sm10x_tcgen05_guardrail_trap_unallocated_columns_being_dealloced
        .type           $__internal_2_$__cuda_sm10x_tcgen05_guardrail_trap_unallocated_columns_being_dealloced,@function
        .size           $__internal_2_$__cuda_sm10x_tcgen05_guardrail_trap_unallocated_columns_being_dealloced,(.L_x_194 - $__internal_2_$__cuda_sm10x_tcgen05_guardrail_trap_unallocated_columns_being_dealloced)
$__internal_2_$__cuda_sm10x_tcgen05_guardrail_trap_unallocated_columns_being_dealloced:
[----:B------:R-:W-:Y:S05]  /*8e30*/  BPT.TRAP 0x1 ;  /* 0x000000040000795c */ /* 0x000fea0000300000 */
[----:B------:R-:W-:-:S04]  /*8e40*/  HFMA2 R3, -RZ, RZ, 0, 0 ;  /* 0x00000000ff037431 */ /* 0x000fc800000001ff */
[----:B------:R-:W-:Y:S05]  /*8e50*/  RET.REL.NODEC R2 `(_ZN7cutlass13device_kernelINS_4gemm6kernel13GemmUniversalIN4cute5tupleIJiiiiEEENS1_10collective13CollectiveMmaINS1_35MainloopSm100TmaUmmaWarpSpecializedILi10ELi2ELi4ENS5_IJNS4_1CILi2EEENSA_ILi1EEESC_EEEEENS5_IJNSA_ILi256EEENSA_ILi64EEESG_EEENS_6half_tENS5_IJlSC_lEEESI_SJ_NS4_8TiledMMAINS4_8MMA_AtomIJNS4_26SM100_MMA_F16BF16_2x1SM_SSISI_SI_fLi256ELi64ELNS4_4UMMA5MajorE0ELSO_0ELNSN_7ScaleInE0ELSP_0EEEEEENS4_6LayoutINS5_IJSC_SC_SC_EEENS5_IJNSA_ILi0EEESU_SU_EEEEENS5_IJNS4_10UnderscoreESX_SX_EEEEENS4_18SM100_TMA_2SM_LOADENS4_14ComposedLayoutINS4_7SwizzleILi3ELi4ELi3EEENS4_18smem_ptr_flag_bitsILi16EEENSS_INS5_IJNSA_ILi8EEESG_EEENS5_IJSG_SC_EEEEEEEvNS4_8identityES10_S1A_vS1B_EENS_8epilogue10collective18CollectiveEpilogueINS1D_23Sm100TmaWarpSpecializedILi3ELi2ELi32ELb1ELb0EEEJNS5_IJNSA_ILi128EEESG_SG_EEENS5_IJNSS_IS1I_SC_EENSS_INSA_ILi32EEESC_EEEEESI_SJ_SI_SJ_NS1D_6fusion15FusionCallbacksIS1H_NS1O_17LinearCombinationISI_fSI_fLNS_15FloatRoundStyleE2EEES1J_S1N_JEEENS4_5SM1004TMEM4LOAD26SM100_TMEM_LOAD_32dp32b32xENS4_13SM90_TMA_LOADENS11_INS12_ILi2ELi4ELi3EEES15_NSS_INS5_IJS16_S1L_EEENS5_IJS1L_SC_EEEEEEENS4_39AutoVectorizingCopyWithAssumedAlignmentILi128EEENS4_14SM90_TMA_STOREES23_S25_S25_EEEvvEEEEvNT_6ParamsE) ;  /* 0xffffff7002687950 */ /* 0x000fea0003c3ffff */
.L_x_193:
[----:B------:R-:W-:-:S00]  /*8e60*/  BRA `(.L_x_193) ;  /* 0xfffffffc00fc7947 */ /* 0x000fc0000383ffff */
[----:B------:R-:W-:-:S00]  /*8e70*/  NOP ;  /* 0x0000000000007918 */ /* 0x000fc00000000000 */
        /* <DEDUP_REMOVED lines=8> */
.L_x_194:


//--------------------- .nv.global.init           --------------------------
	.section	.nv.global.init,"aw",@progbits
.nv.global.init:
	.type		$str$27,@object
	.size		$str$27,($str$28 - $str$27)
$str$27:
        /*0000*/ 	.byte	0x28, 0x61, 0x64, 0x64, 0x72, 0x65, 0x73, 0x73, 0x20, 0x26, 0x20, 0x6d, 0x61, 0x73, 0x6b, 0x29
        /*0010*/ 	.byte	0x20, 0x3d, 0x3d, 0x20, 0x30, 0x00
	.type		$str$28,@object
	.size		$str$28,($str$26 - $str$28)
$str$28:
        /*0016*/ 	.byte	0x2f, 0x74, 0x6d, 0x70, 0x2f, 0x63, 0x75, 0x74, 0x6c, 0x61, 0x73, 0x73, 0x5f, 0x73, 0x77, 0x65
        /*0026*/ 	.byte	0x65, 0x70, 0x5f, 0x73, 0x72, 0x63, 0x2f, 0x69, 0x6e, 0x63, 0x6c, 0x75, 0x64, 0x65, 0x2f, 0x63
        /*0036*/ 	.byte	0x75, 0x74, 0x65, 0x2f, 0x70, 0x6f, 0x69, 0x6e, 0x74, 0x65, 0x72, 0x5f, 0x66, 0x6c, 0x61, 0x67
        /*0046*/ 	.byte	0x67, 0x65, 0x64, 0x2e, 0x68, 0x70, 0x70, 0x00
	.type		$str$26,@object
	.size		$str$26,($str$25 - $str$26)
$str$26:
        /*004e*/ 	.byte	0x2f, 0x74, 0x6d, 0x70, 0x2f, 0x63, 0x75, 0x74, 0x6c, 0x61, 0x73, 0x73, 0x5f, 0x73, 0x77, 0x65
        /*005e*/ 	.byte	0x65, 0x70, 0x5f, 0x73, 0x72, 0x63, 0x2f, 0x69, 0x6e, 0x63, 0x6c, 0x75, 0x64, 0x65, 0x2f, 0x63
        /*006e*/ 	.byte	0x75, 0x74, 0x65, 0x2f, 0x61, 0x74, 0x6f, 0x6d, 0x2f, 0x63, 0x6f, 0x70, 0x79, 0x5f, 0x74, 0x72
        /*007e*/ 	.byte	0x61, 0x69, 0x74, 0x73, 0x5f, 0x73, 0x6d, 0x31, 0x30, 0x30, 0x2e, 0x68, 0x70, 0x70, 0x00
	.type		$str$25,@object
	.size		$str$25,(__unnamed_1 - $str$25)
$str$25:
        /*008d*/ 	.byte	0x28, 0x28, 0x75, 0x69, 0x6e, 0x74, 0x33, 0x32, 0x5f, 0x74, 0x28, 0x74, 0x68, 0x72, 0x65, 0x61
        /*009d*/ 	.byte	0x64, 0x49, 0x64, 0x78, 0x2e, 0x78, 0x29, 0x20, 0x2f, 0x20, 0x33, 0x32, 0x29, 0x20, 0x25, 0x20
        /*00ad*/ 	.byte	0x34, 0x29, 0x20, 0x3d, 0x3d, 0x20, 0x28, 0x28, 0x28, 0x74, 0x6d, 0x65, 0x6d, 0x5f, 0x61, 0x64
        /*00bd*/ 	.byte	0x64, 0x72, 0x20, 0x3e, 0x3e, 0x20, 0x31, 0x36, 0x29, 0x20, 0x2f, 0x20, 0x33, 0x32, 0x29, 0x20
        /*00cd*/ 	.byte	0x25, 0x20, 0x34, 0x29, 0x00
	.type		__unnamed_1,@object
	.size		__unnamed_1,(__unnamed_2 - __unnamed_1)
__unnamed_1:
        /*00d2*/ 	.byte	0x61, 0x75, 0x74, 0x6f, 0x20, 0x63, 0x75, 0x74, 0x65, 0x3a, 0x3a, 0x61, 0x73, 0x5f, 0x70, 0x6f
        /* <DEDUP_REMOVED lines=24> */
        /*0262*/ 	.byte	0x3e, 0x3e, 0x3e, 0x3e, 0x5d, 0x00
	.type		__unnamed_2,@object
	.size		__unnamed_2,(.L_2 - __unnamed_2)
__unnamed_2:
        /* <DEDUP_REMOVED lines=42> */
        /*0508*/ 	.byte	0x3e, 0x3e, 0x5d, 0x00
.L_2:


//--------------------- .nv.shared._ZN7cutlass13device_kernelINS_4gemm6kernel13GemmUniversalIN4cute5tupleIJiiiiEEENS1_10collective13CollectiveMmaINS1_35MainloopSm100TmaUmmaWarpSpecializedILi10ELi2ELi4ENS5_IJNS4_1CILi2EEENSA_ILi1EEESC_EEEEENS5_IJNSA_ILi256EEENSA_ILi64EEESG_EEENS_6half_tENS5_IJlSC_lEEESI_SJ_NS4_8TiledMMAINS4_8MMA_AtomIJNS4_26SM100_MMA_F16BF16_2x1SM_SSISI_SI_fLi256ELi64ELNS4_4UMMA5MajorE0ELSO_0ELNSN_7ScaleInE0ELSP_0EEEEEENS4_6LayoutINS5_IJSC_SC_SC_EEENS5_IJNSA_ILi0EEESU_SU_EEEEENS5_IJNS4_10UnderscoreESX_SX_EEEEENS4_18SM100_TMA_2SM_LOADENS4_14ComposedLayoutINS4_7SwizzleILi3ELi4ELi3EEENS4_18smem_ptr_flag_bitsILi16EEENSS_INS5_IJNSA_ILi8EEESG_EEENS5_IJSG_SC_EEEEEEEvNS4_8identityES10_S1A_vS1B_EENS_8epilogue10collective18CollectiveEpilogueINS1D_23Sm100TmaWarpSpecializedILi3ELi2ELi32ELb1ELb0EEEJNS5_IJNSA_ILi128EEESG_SG_EEENS5_IJNSS_IS1I_SC_EENSS_INSA_ILi32EEESC_EEEEESI_SJ_SI_SJ_NS1D_6fusion15FusionCallbacksIS1H_NS1O_17LinearCombinationISI_fSI_fLNS_15FloatRoundStyleE2EEES1J_S1N_JEEENS4_5SM1004TMEM4LOAD26SM100_TMEM_LOAD_32dp32b32xENS4_13SM90_TMA_LOADENS11_INS12_ILi2ELi4ELi3EEES15_NSS_INS5_IJS16_S1L_EEENS5_IJS1L_SC_EEEEEEENS4_39AutoVectorizingCopyWithAssumedAlignmentILi128EEENS4_14SM90_TMA_STOREES23_S25_S25_EEEvvEEEEvNT_6ParamsE --------------------------
	.section	.nv.shared._ZN7cutlass13device_kernelINS_4gemm6kernel13GemmUniversalIN4cute5tupleIJiiiiEEENS1_10collective13CollectiveMmaINS1_35MainloopSm100TmaUmmaWarpSpecializedILi10ELi2ELi4ENS5_IJNS4_1CILi2EEENSA_ILi1EEESC_EEEEENS5_IJNSA_ILi256EEENSA_ILi64EEESG_EEENS_6half_tENS5_IJlSC_lEEESI_SJ_NS4_8TiledMMAINS4_8MMA_AtomIJNS4_26SM100_MMA_F16BF16_2x1SM_SSISI_SI_fLi256ELi64ELNS4_4UMMA5MajorE0ELSO_0ELNSN_7ScaleInE0ELSP_0EEEEEENS4_6LayoutINS5_IJSC_SC_SC_EEENS5_IJNSA_ILi0EEESU_SU_EEEEENS5_IJNS4_10UnderscoreESX_SX_EEEEENS4_18SM100_TMA_2SM_LOADENS4_14ComposedLayoutINS4_7SwizzleILi3ELi4ELi3EEENS4_18smem_ptr_flag_bitsILi16EEENSS_INS5_IJNSA_ILi8EEESG_EEENS5_IJSG_SC_EEEEEEEvNS4_8identityES10_S1A_vS1B_EENS_8epilogue10collective18CollectiveEpilogueINS1D_23Sm100TmaWarpSpecializedILi3ELi2ELi32ELb1ELb0EEEJNS5_IJNSA_ILi128EEESG_SG_EEENS5_IJNSS_IS1I_SC_EENSS_INSA_ILi32EEESC_EEEEESI_SJ_SI_SJ_NS1D_6fusion15FusionCallbacksIS1H_NS1O_17LinearCombinationISI_fSI_fLNS_15FloatRoundStyleE2EEES1J_S1N_JEEENS4_5SM1004TMEM4LOAD26SM100_TMEM_LOAD_32dp32b32xENS4_13SM90_TMA_LOADENS11_INS12_ILi2ELi4ELi3EEES15_NSS_INS5_IJS16_S1L_EEENS5_IJS1L_SC_EEEEEEENS4_39AutoVectorizingCopyWithAssumedAlignmentILi128EEENS4_14SM90_TMA_STOREES23_S25_S25_EEEvvEEEEvNT_6ParamsE,"aw",@nobits
	.sectionflags	@""
	.align	16
	.zero		1024


//--------------------- .nv.shared.reserved.0     --------------------------
	.section	.nv.shared.reserved.0,"aw",@nobits
	.weak		__nv_reservedSMEM_offset_0_alias
	.size		__nv_reservedSMEM_offset_0_alias, 0, 64
	.other		__nv_reservedSMEM_offset_0_alias,@"STO_CUDA_RESERVED_SHARED STV_DEFAULT"
__nv_reservedSMEM_offset_0_alias:
	.zero		0
.nv.shared.reserved.0:
	.zero		64
	.weak		__nv_reservedSMEM_tcgen05_partition
	.type		__nv_reservedSMEM_tcgen05_partition,@object
	.size		__nv_reservedSMEM_tcgen05_partition,(.L_0 - __nv_reservedSMEM_tcgen05_partition)
__nv_reservedSMEM_tcgen05_partition:
	.zero		32
.L_0:


//--------------------- .nv.global                --------------------------
	.section	.nv.global,"aw",@nobits
.nv.global:
	.type		_ZN39_INTERNAL_404674d5_4_k_cu_6a971cf5_32714cute1_E,@object
	.size		_ZN39_INTERNAL_404674d5_4_k_cu_6a971cf5_32714cute1_E,(_ZN39_INTERNAL_404674d5_4_k_cu_6a971cf5_32714cuda3std3__45__cpo6cbeginE - _ZN39_INTERNAL_404674d5_4_k_cu_6a971cf5_32714cute1_E)
_ZN39_INTERNAL_404674d5_4_k_cu_6a971cf5_32714cute1_E:
	.zero		1
	.type		_ZN39_INTERNAL_404674d5_4_k_cu_6a971cf5_32714cuda3std3__45__cpo6cbeginE,@object
	.size		_ZN39_INTERNAL_404674d5_4_k_cu_6a971cf5_32714cuda3std3__45__cpo6cbeginE,(_ZN39_INTERNAL_404674d5_4_k_cu_6a971cf5_32714cuda3std3__48in_placeE - _ZN39_INTERNAL_404674d5_4_k_cu_6a971cf5_32714cuda3std3__45__cpo6cbeginE)
_ZN39_INTERNAL_404674d5_4_k_cu_6a971cf5_32714cuda3std3__45__cpo6cbeginE:
	.zero		1
	.type		_ZN39_INTERNAL_404674d5_4_k_cu_6a971cf5_32714cuda3std3__48in_placeE,@object
	.size		_ZN39_INTERNAL_404674d5_4_k_cu_6a971cf5_32714cuda3std3__48in_placeE,(_ZN39_INTERNAL_404674d5_4_k_cu_6a971cf5_32714cuda3std6ranges3__45__cpo9iter_moveE - _ZN39_INTERNAL_404674d5_4_k_cu_6a971cf5_32714cuda3std3__48in_placeE)
_ZN39_INTERNAL_404674d5_4_k_cu_6a971cf5_32714cuda3std3__48in_placeE:
	.zero		1
	.type		_ZN39_INTERNAL_404674d5_4_k_cu_6a971cf5_32714cuda3std6ranges3__45__cpo9iter_moveE,@object
	.size		_ZN39_INTERNAL_404674d5_4_k_cu_6a971cf5_32714cuda3std6ranges3__45__cpo9iter_moveE,(_ZN39_INTERNAL_404674d5_4_k_cu_6a971cf5_32714cuda3std3__45__cpo5beginE - _ZN39_INTERNAL_404674d5_4_k_cu_6a971cf5_32714cuda3std6ranges3__45__cpo9iter_moveE)
_ZN39_INTERNAL_404674d5_4_k_cu_6a971cf5_32714cuda3std6ranges3__45__cpo9iter_moveE:
	.zero		1
	.type		_ZN39_INTERNAL_404674d5_4_k_cu_6a971cf5_32714cuda3std3__45__cpo5beginE,@object
	.size		_ZN39_INTERNAL_404674d5_4_k_cu_6a971cf5_32714cuda3std3__45__cpo5beginE,(_ZN39_INTERNAL_404674d5_4_k_cu_6a971cf5_32714cuda3std3__441_GLOBAL__N__404674d5_4_k_cu_6a971cf5_32716ignoreE - _ZN39_INTERNAL_404674d5_4_k_cu_6a971cf5_32714cuda3std3__45__cpo5beginE)
_ZN39_INTERNAL_404674d5_4_k_cu_6a971cf5_32714cuda3std3__45__cpo5beginE:
	.zero		1
	.type		_ZN39_INTERNAL_404674d5_4_k_cu_6a971cf5_32714cuda3std3__441_GLOBAL__N__404674d5_4_k_cu_6a971cf5_32716ignoreE,@object
	.size		_ZN39_INTERNAL_404674d5_4_k_cu_6a971cf5_32714cuda3std3__441_GLOBAL__N__404674d5_4_k_cu_6a971cf5_32716ignoreE,(_ZN39_INTERNAL_404674d5_4_k_cu_6a971cf5_32714cute7productE - _ZN39_INTERNAL_404674d5_4_k_cu_6a971cf5_32714cuda3std3__441_GLOBAL__N__404674d5_4_k_cu_6a971cf5_32716ignoreE)
_ZN39_INTERNAL_404674d5_4_k_cu_6a971cf5_32714cuda3std3__441_GLOBAL__N__404674d5_4_k_cu_6a971cf5_32716ignoreE:
	.zero		1
	.type		_ZN39_INTERNAL_404674d5_4_k_cu_6a971cf5_32714cute7productE,@object
	.size		_ZN39_INTERNAL_404674d5_4_k_cu_6a971cf5_32714cute7productE,(_ZN39_INTERNAL_404674d5_4_k_cu_6a971cf5_32714cuda3std3__45__cpo3endE - _ZN39_INTERNAL_404674d5_4_k_cu_6a971cf5_32714cute7productE)
_ZN39_INTERNAL_404674d5_4_k_cu_6a971cf5_32714cute7productE:
	.zero		1
	.type		_ZN39_INTERNAL_404674d5_4_k_cu_6a971cf5_32714cuda3std3__45__cpo3endE,@object
	.size		_ZN39_INTERNAL_404674d5_4_k_cu_6a971cf5_32714cuda3std3__45__cpo3endE,(_ZN39_INTERNAL_404674d5_4_k_cu_6a971cf5_32714cuda3std3__419piecewise_constructE - _ZN39_INTERNAL_404674d5_4_k_cu_6a971cf5_32714cuda3std3__45__cpo3endE)
_ZN39_INTERNAL_404674d5_4_k_cu_6a971cf5_32714cuda3std3__45__cpo3endE:
	.zero		1
	.type		_ZN39_INTERNAL_404674d5_4_k_cu_6a971cf5_32714cuda3std3__419piecewise_constructE,@object
	.size		_ZN39_INTERNAL_404674d5_4_k_cu_6a971cf5_32714cuda3std3__419piecewise_constructE,(_ZN39_INTERNAL_404674d5_4_k_cu_6a971cf5_32714cuda3std3__45__cpo4cendE - _ZN39_INTERNAL_404674d5_4_k_cu_6a971cf5_32714cuda3std3__419piecewise_constructE)
_ZN39_INTERNAL_404674d5_4_k_cu_6a971cf5_32714cuda3std3__419piecewise_constructE:
	.zero		1
	.type		_ZN39_INTERNAL_404674d5_4_k_cu_6a971cf5_32714cuda3std3__45__cpo4cendE,@object
	.size		_ZN39_INTERNAL_404674d5_4_k_cu_6a971cf5_32714cuda3std3__45__cpo4cendE,(_ZN39_INTERNAL_404674d5_4_k_cu_6a971cf5_32714cuda3std6ranges3__45__cpo4swapE - _ZN39_INTERNAL_404674d5_4_k_cu_6a971cf5_32714cuda3std3__45__cpo4cendE)
_ZN39_INTERNAL_404674d5_4_k_cu_6a971cf5_32714cuda3std3__45__cpo4cendE:
	.zero		1
	.type		_ZN39_INTERNAL_404674d5_4_k_cu_6a971cf5_32714cuda3std6ranges3__45__cpo4swapE,@object
	.size		_ZN39_INTERNAL_404674d5_4_k_cu_6a971cf5_32714cuda3std6ranges3__45__cpo4swapE,(.L_10 - _ZN39_INTERNAL_404674d5_4_k_cu_6a971cf5_32714cuda3std6ranges3__45__cpo4swapE)
_ZN39_INTERNAL_404674d5_4_k_cu_6a971cf5_32714cuda3std6ranges3__45__cpo4swapE:
	.zero		1
.L_10:


//--------------------- .nv.constant0._ZN7cutlass13device_kernelINS_4gemm6kernel13GemmUniversalIN4cute5tupleIJiiiiEEENS1_10collective13CollectiveMmaINS1_35MainloopSm100TmaUmmaWarpSpecializedILi10ELi2ELi4ENS5_IJNS4_1CILi2EEENSA_ILi1EEESC_EEEEENS5_IJNSA_ILi256EEENSA_ILi64EEESG_EEENS_6half_tENS5_IJlSC_lEEESI_SJ_NS4_8TiledMMAINS4_8MMA_AtomIJNS4_26SM100_MMA_F16BF16_2x1SM_SSISI_SI_fLi256ELi64ELNS4_4UMMA5MajorE0ELSO_0ELNSN_7ScaleInE0ELSP_0EEEEEENS4_6LayoutINS5_IJSC_SC_SC_EEENS5_IJNSA_ILi0EEESU_SU_EEEEENS5_IJNS4_10UnderscoreESX_SX_EEEEENS4_18SM100_TMA_2SM_LOADENS4_14ComposedLayoutINS4_7SwizzleILi3ELi4ELi3EEENS4_18smem_ptr_flag_bitsILi16EEENSS_INS5_IJNSA_ILi8EEESG_EEENS5_IJSG_SC_EEEEEEEvNS4_8identityES10_S1A_vS1B_EENS_8epilogue10collective18CollectiveEpilogueINS1D_23Sm100TmaWarpSpecializedILi3ELi2ELi32ELb1ELb0EEEJNS5_IJNSA_ILi128EEESG_SG_EEENS5_IJNSS_IS1I_SC_EENSS_INSA_ILi32EEESC_EEEEESI_SJ_SI_SJ_NS1D_6fusion15FusionCallbacksIS1H_NS1O_17LinearCombinationISI_fSI_fLNS_15FloatRoundStyleE2EEES1J_S1N_JEEENS4_5SM1004TMEM4LOAD26SM100_TMEM_LOAD_32dp32b32xENS4_13SM90_TMA_LOADENS11_INS12_ILi2ELi4ELi3EEES15_NSS_INS5_IJS16_S1L_EEENS5_IJS1L_SC_EEEEEEENS4_39AutoVectorizingCopyWithAssumedAlignmentILi128EEENS4_14SM90_TMA_STOREES23_S25_S25_EEEvvEEEEvNT_6ParamsE --------------------------
	.section	.nv.constant0._ZN7cutlass13device_kernelINS_4gemm6kernel13GemmUniversalIN4cute5tupleIJiiiiEEENS1_10collective13CollectiveMmaINS1_35MainloopSm100TmaUmmaWarpSpecializedILi10ELi2ELi4ENS5_IJNS4_1CILi2EEENSA_ILi1EEESC_EEEEENS5_IJNSA_ILi256EEENSA_ILi64EEESG_EEENS_6half_tENS5_IJlSC_lEEESI_SJ_NS4_8TiledMMAINS4_8MMA_AtomIJNS4_26SM100_MMA_F16BF16_2x1SM_SSISI_SI_fLi256ELi64ELNS4_4UMMA5MajorE0ELSO_0ELNSN_7ScaleInE0ELSP_0EEEEEENS4_6LayoutINS5_IJSC_SC_SC_EEENS5_IJNSA_ILi0EEESU_SU_EEEEENS5_IJNS4_10UnderscoreESX_SX_EEEEENS4_18SM100_TMA_2SM_LOADENS4_14ComposedLayoutINS4_7SwizzleILi3ELi4ELi3EEENS4_18smem_ptr_flag_bitsILi16EEENSS_INS5_IJNSA_ILi8EEESG_EEENS5_IJSG_SC_EEEEEEEvNS4_8identityES10_S1A_vS1B_EENS_8epilogue10collective18CollectiveEpilogueINS1D_23Sm100TmaWarpSpecializedILi3ELi2ELi32ELb1ELb0EEEJNS5_IJNSA_ILi128EEESG_SG_EEENS5_IJNSS_IS1I_SC_EENSS_INSA_ILi32EEESC_EEEEESI_SJ_SI_SJ_NS1D_6fusion15FusionCallbacksIS1H_NS1O_17LinearCombinationISI_fSI_fLNS_15FloatRoundStyleE2EEES1J_S1N_JEEENS4_5SM1004TMEM4LOAD26SM100_TMEM_LOAD_32dp32b32xENS4_13SM90_TMA_LOADENS11_INS12_ILi2ELi4ELi3EEES15_NSS_INS5_IJS16_S1L_EEENS5_IJS1L_SC_EEEEEEENS4_39AutoVectorizingCopyWithAssumedAlignmentILi128EEENS4_14SM90_TMA_STOREES23_S25_S25_EEEvvEEEEvNT_6ParamsE,"a",@progbits
	.sectionflags	@""
	.align	4
.nv.constant0._ZN7cutlass13device_kernelINS_4gemm6kernel13GemmUniversalIN4cute5tupleIJiiiiEEENS1_10collective13CollectiveMmaINS1_35MainloopSm100TmaUmmaWarpSpecializedILi10ELi2ELi4ENS5_IJNS4_1CILi2EEENSA_ILi1EEESC_EEEEENS5_IJNSA_ILi256EEENSA_ILi64EEESG_EEENS_6half_tENS5_IJlSC_lEEESI_SJ_NS4_8TiledMMAINS4_8MMA_AtomIJNS4_26SM100_MMA_F16BF16_2x1SM_SSISI_SI_fLi256ELi64ELNS4_4UMMA5MajorE0ELSO_0ELNSN_7ScaleInE0ELSP_0EEEEEENS4_6LayoutINS5_IJSC_SC_SC_EEENS5_IJNSA_ILi0EEESU_SU_EEEEENS5_IJNS4_10UnderscoreESX_SX_EEEEENS4_18SM100_TMA_2SM_LOADENS4_14ComposedLayoutINS4_7SwizzleILi3ELi4ELi3EEENS4_18smem_ptr_flag_bitsILi16EEENSS_INS5_IJNSA_ILi8EEESG_EEENS5_IJSG_SC_EEEEEEEvNS4_8identityES10_S1A_vS1B_EENS_8epilogue10collective18CollectiveEpilogueINS1D_23Sm100TmaWarpSpecializedILi3ELi2ELi32ELb1ELb0EEEJNS5_IJNSA_ILi128EEESG_SG_EEENS5_IJNSS_IS1I_SC_EENSS_INSA_ILi32EEESC_EEEEESI_SJ_SI_SJ_NS1D_6fusion15FusionCallbacksIS1H_NS1O_17LinearCombinationISI_fSI_fLNS_15FloatRoundStyleE2EEES1J_S1N_JEEENS4_5SM1004TMEM4LOAD26SM100_TMEM_LOAD_32dp32b32xENS4_13SM90_TMA_LOADENS11_INS12_ILi2ELi4ELi3EEES15_NSS_INS5_IJS16_S1L_EEENS5_IJS1L_SC_EEEEEEENS4_39AutoVectorizingCopyWithAssumedAlignmentILi128EEENS4_14SM90_TMA_STOREES23_S25_S25_EEEvvEEEEvNT_6ParamsE:
	.zero		2944


//--------------------- SYMBOLS --------------------------

	.type		.nv.reservedSmem.offset0,@object
	.size		.nv.reservedSmem.offset0,0x4
	.type		.nv.reservedSmem.cap,@object
	.size		.nv.reservedSmem.cap,0x4
	.type		__assertfail,@function
